// auto-generated by cutlass_sweep.gemm — config: {"arch": "sm_90", "cluster_m": 2, "cluster_n": 2, "dtype": "e5m2", "stages": 5, "tile_k": 128, "tile_m": 128, "tile_n": 64}
#include "cutlass/cutlass.h"
#include "cutlass/gemm/collective/collective_builder.hpp"
#include "cutlass/gemm/device/gemm_universal_adapter.h"
#include "cutlass/gemm/kernel/gemm_universal.hpp"
#include "cutlass/epilogue/collective/collective_builder.hpp"

using ElemA = cutlass::float_e5m2_t;
using ElemB = cutlass::float_e5m2_t;
using ElemCD = cutlass::float_e5m2_t;
using Acc  = float;
using TileShape    = cute::Shape<cute::_128, cute::_64, cute::_128>;
using ClusterShape = cute::Shape<cute::_2, cute::_2, cute::_1>;

using CollectiveEpilogue = typename cutlass::epilogue::collective::CollectiveBuilder<
    cutlass::arch::Sm90, cutlass::arch::OpClassTensorOp,
    TileShape, ClusterShape,
    cutlass::epilogue::collective::EpilogueTileAuto,
    Acc, Acc,
    ElemCD, cutlass::layout::RowMajor, 128 / cutlass::sizeof_bits<ElemCD>::value,
    ElemCD, cutlass::layout::RowMajor, 128 / cutlass::sizeof_bits<ElemCD>::value,
    cutlass::epilogue::collective::EpilogueScheduleAuto
  >::CollectiveOp;

using CollectiveMainloop = typename cutlass::gemm::collective::CollectiveBuilder<
    cutlass::arch::Sm90, cutlass::arch::OpClassTensorOp,
    ElemA, cutlass::layout::RowMajor, 128 / cutlass::sizeof_bits<ElemA>::value,
    ElemB, cutlass::layout::ColumnMajor, 128 / cutlass::sizeof_bits<ElemB>::value,
    Acc,
    TileShape, ClusterShape,
    cutlass::gemm::collective::StageCount<5>,
    cutlass::gemm::collective::KernelScheduleAuto
  >::CollectiveOp;

using GemmKernel = cutlass::gemm::kernel::GemmUniversal<
    cute::Shape<int,int,int,int>,
    CollectiveMainloop,
    CollectiveEpilogue
>;
using Gemm = cutlass::gemm::device::GemmUniversalAdapter<GemmKernel>;

// Force the device kernel symbol into the cubin without needing a host main.
auto* _anchor = &cutlass::device_kernel<GemmKernel>;


// ===== COMPILED SASS (sm_90a) =====

	.target	sm_90a

	.elftype	@"ET_EXEC"


//--------------------- .note.nv.tkinfo           --------------------------
	.section	.note.nv.tkinfo,"",@"SHT_NOTE"
	.sectionflags	@"SHF_NOTE_NV_TKINFO"
	.tkinfo
        /*0018*/ 	.word	0x00000002
        /*0030*/ 	.string	""
        /*0030*/ 	.string	"ptxas"
        /*0030*/ 	.string	"Cuda compilation tools, release 13.0, V13.0.88"
        /*0030*/ 	.string	"Build cuda_13.0.r13.0/compiler.36424714_0"
        /*0030*/ 	.string	"-arch sm_90a -m 64 "



//--------------------- .note.nv.cuinfo           --------------------------
	.section	.note.nv.cuinfo,"",@"SHT_NOTE"
	.sectionflags	@"SHF_NOTE_NV_CUINFO"
        /*0018*/ 	.short	0x0002
        /*001a*/ 	.short	0x005a
        /*001c*/ 	.short	0x0082
	.zero		2


//--------------------- .nv.info                  --------------------------
	.section	.nv.info,"",@"SHT_CUDA_INFO"
	.align	4


	//----- nvinfo : EIATTR_REGCOUNT
	.align		4
        /*0000*/ 	.byte	0x04, 0x2f
        /*0002*/ 	.short	(.L_12 - .L_11)
	.align		4
.L_11:
        /*0004*/ 	.word	index@(_ZN7cutlass13device_kernelINS_4gemm6kernel13GemmUniversalIN4cute5tupleIJiiiiEEENS1_10collective13CollectiveMmaINS1_37MainloopSm90TmaGmmaWarpSpecializedFP8ILi5ENS5_IJNS4_1CILi2EEESB_NSA_ILi1EEEEEENS1_35KernelTmaWarpSpecializedCooperativeEEENS5_IJNSA_ILi128EEENSA_ILi64EEESG_EEENS_12float_e5m2_tENS5_IJlSC_lEEESJ_SK_NS4_8TiledMMAINS4_8MMA_AtomIJNS4_4SM904GMMA30MMA_64x64x32_F32E5M2E5M2_SS_TNILNSO_7ScaleInE1ELSQ_1EEEEEENS4_6LayoutINS5_IJSB_SC_SC_EEENS5_IJSC_NSA_ILi0EEESV_EEEEENS5_IJNS4_10UnderscoreESY_SY_EEEEENS4_23SM90_TMA_LOAD_MULTICASTENS4_14ComposedLayoutINS4_7SwizzleILi3ELi4ELi3EEENS4_18smem_ptr_flag_bitsILi8EEENST_INS5_IJNSA_ILi8EEESG_EEENS5_IJSG_SC_EEEEEEEvNS4_8identityES11_S1B_vS1C_EENS_8epilogue10collective6detail29Sm90TmaWarpSpecializedAdapterINS1F_15DefaultEpilogueISJ_SK_SK_NS1E_6thread17LinearCombinationISJ_Li1EffLNS1J_9ScaleType4KindE0ELNS_15FloatRoundStyleE2ESJ_EENS1_15EpilogueDefaultEEEEEvvEEEEvNT_6ParamsE)
        /*0008*/ 	.word	0x000000a8


	//----- nvinfo : EIATTR_FRAME_SIZE
	.align		4
.L_12:
        /*000c*/ 	.byte	0x04, 0x11
        /*000e*/ 	.short	(.L_14 - .L_13)
	.align		4
.L_13:
        /*0010*/ 	.word	index@(_ZN7cutlass13device_kernelINS_4gemm6kernel13GemmUniversalIN4cute5tupleIJiiiiEEENS1_10collective13CollectiveMmaINS1_37MainloopSm90TmaGmmaWarpSpecializedFP8ILi5ENS5_IJNS4_1CILi2EEESB_NSA_ILi1EEEEEENS1_35KernelTmaWarpSpecializedCooperativeEEENS5_IJNSA_ILi128EEENSA_ILi64EEESG_EEENS_12float_e5m2_tENS5_IJlSC_lEEESJ_SK_NS4_8TiledMMAINS4_8MMA_AtomIJNS4_4SM904GMMA30MMA_64x64x32_F32E5M2E5M2_SS_TNILNSO_7ScaleInE1ELSQ_1EEEEEENS4_6LayoutINS5_IJSB_SC_SC_EEENS5_IJSC_NSA_ILi0EEESV_EEEEENS5_IJNS4_10UnderscoreESY_SY_EEEEENS4_23SM90_TMA_LOAD_MULTICASTENS4_14ComposedLayoutINS4_7SwizzleILi3ELi4ELi3EEENS4_18smem_ptr_flag_bitsILi8EEENST_INS5_IJNSA_ILi8EEESG_EEENS5_IJSG_SC_EEEEEEEvNS4_8identityES11_S1B_vS1C_EENS_8epilogue10collective6detail29Sm90TmaWarpSpecializedAdapterINS1F_15DefaultEpilogueISJ_SK_SK_NS1E_6thread17LinearCombinationISJ_Li1EffLNS1J_9ScaleType4KindE0ELNS_15FloatRoundStyleE2ESJ_EENS1_15EpilogueDefaultEEEEEvvEEEEvNT_6ParamsE)
        /*0014*/ 	.word	0x00000000


	//----- nvinfo : EIATTR_MIN_STACK_SIZE
	.align		4
.L_14:
        /*0018*/ 	.byte	0x04, 0x12
        /*001a*/ 	.short	(.L_16 - .L_15)
	.align		4
.L_15:
        /*001c*/ 	.word	index@(_ZN7cutlass13device_kernelINS_4gemm6kernel13GemmUniversalIN4cute5tupleIJiiiiEEENS1_10collective13CollectiveMmaINS1_37MainloopSm90TmaGmmaWarpSpecializedFP8ILi5ENS5_IJNS4_1CILi2EEESB_NSA_ILi1EEEEEENS1_35KernelTmaWarpSpecializedCooperativeEEENS5_IJNSA_ILi128EEENSA_ILi64EEESG_EEENS_12float_e5m2_tENS5_IJlSC_lEEESJ_SK_NS4_8TiledMMAINS4_8MMA_AtomIJNS4_4SM904GMMA30MMA_64x64x32_F32E5M2E5M2_SS_TNILNSO_7ScaleInE1ELSQ_1EEEEEENS4_6LayoutINS5_IJSB_SC_SC_EEENS5_IJSC_NSA_ILi0EEESV_EEEEENS5_IJNS4_10UnderscoreESY_SY_EEEEENS4_23SM90_TMA_LOAD_MULTICASTENS4_14ComposedLayoutINS4_7SwizzleILi3ELi4ELi3EEENS4_18smem_ptr_flag_bitsILi8EEENST_INS5_IJNSA_ILi8EEESG_EEENS5_IJSG_SC_EEEEEEEvNS4_8identityES11_S1B_vS1C_EENS_8epilogue10collective6detail29Sm90TmaWarpSpecializedAdapterINS1F_15DefaultEpilogueISJ_SK_SK_NS1E_6thread17LinearCombinationISJ_Li1EffLNS1J_9ScaleType4KindE0ELNS_15FloatRoundStyleE2ESJ_EENS1_15EpilogueDefaultEEEEEvvEEEEvNT_6ParamsE)
        /*0020*/ 	.word	0x00000000
.L_16:


//--------------------- .nv.compat                --------------------------
	.section	.nv.compat,"",@"SHT_CUDA_COMPAT_INFO"
	.align	4
        /*0000*/ 	.byte	0x02, 0x09, 0x01, 0x00, 0x02, 0x02, 0x04, 0x00, 0x02, 0x05, 0x05, 0x00, 0x03, 0x07, 0x01, 0x01
        /*0010*/ 	.byte	0x02, 0x03, 0x01, 0x00, 0x02, 0x06, 0x01, 0x00, 0x04, 0x0b, 0x08, 0x00, 0x00, 0x00, 0x00, 0x00
        /*0020*/ 	.byte	0x00, 0x00, 0x00, 0x00


//--------------------- .nv.info._ZN7cutlass13device_kernelINS_4gemm6kernel13GemmUniversalIN4cute5tupleIJiiiiEEENS1_10collective13CollectiveMmaINS1_37MainloopSm90TmaGmmaWarpSpecializedFP8ILi5ENS5_IJNS4_1CILi2EEESB_NSA_ILi1EEEEEENS1_35KernelTmaWarpSpecializedCooperativeEEENS5_IJNSA_ILi128EEENSA_ILi64EEESG_EEENS_12float_e5m2_tENS5_IJlSC_lEEESJ_SK_NS4_8TiledMMAINS4_8MMA_AtomIJNS4_4SM904GMMA30MMA_64x64x32_F32E5M2E5M2_SS_TNILNSO_7ScaleInE1ELSQ_1EEEEEENS4_6LayoutINS5_IJSB_SC_SC_EEENS5_IJSC_NSA_ILi0EEESV_EEEEENS5_IJNS4_10UnderscoreESY_SY_EEEEENS4_23SM90_TMA_LOAD_MULTICASTENS4_14ComposedLayoutINS4_7SwizzleILi3ELi4ELi3EEENS4_18smem_ptr_flag_bitsILi8EEENST_INS5_IJNSA_ILi8EEESG_EEENS5_IJSG_SC_EEEEEEEvNS4_8identityES11_S1B_vS1C_EENS_8epilogue10collective6detail29Sm90TmaWarpSpecializedAdapterINS1F_15DefaultEpilogueISJ_SK_SK_NS1E_6thread17LinearCombinationISJ_Li1EffLNS1J_9ScaleType4KindE0ELNS_15FloatRoundStyleE2ESJ_EENS1_15EpilogueDefaultEEEEEvvEEEEvNT_6ParamsE --------------------------
	.section	.nv.info._ZN7cutlass13device_kernelINS_4gemm6kernel13GemmUniversalIN4cute5tupleIJiiiiEEENS1_10collective13CollectiveMmaINS1_37MainloopSm90TmaGmmaWarpSpecializedFP8ILi5ENS5_IJNS4_1CILi2EEESB_NSA_ILi1EEEEEENS1_35KernelTmaWarpSpecializedCooperativeEEENS5_IJNSA_ILi128EEENSA_ILi64EEESG_EEENS_12float_e5m2_tENS5_IJlSC_lEEESJ_SK_NS4_8TiledMMAINS4_8MMA_AtomIJNS4_4SM904GMMA30MMA_64x64x32_F32E5M2E5M2_SS_TNILNSO_7ScaleInE1ELSQ_1EEEEEENS4_6LayoutINS5_IJSB_SC_SC_EEENS5_IJSC_NSA_ILi0EEESV_EEEEENS5_IJNS4_10UnderscoreESY_SY_EEEEENS4_23SM90_TMA_LOAD_MULTICASTENS4_14ComposedLayoutINS4_7SwizzleILi3ELi4ELi3EEENS4_18smem_ptr_flag_bitsILi8EEENST_INS5_IJNSA_ILi8EEESG_EEENS5_IJSG_SC_EEEEEEEvNS4_8identityES11_S1B_vS1C_EENS_8epilogue10collective6detail29Sm90TmaWarpSpecializedAdapterINS1F_15DefaultEpilogueISJ_SK_SK_NS1E_6thread17LinearCombinationISJ_Li1EffLNS1J_9ScaleType4KindE0ELNS_15FloatRoundStyleE2ESJ_EENS1_15EpilogueDefaultEEEEEvvEEEEvNT_6ParamsE,"",@"SHT_CUDA_INFO"
	.sectionflags	@""
	.align	4


	//----- nvinfo : EIATTR_CUDA_API_VERSION
	.align		4
        /*0000*/ 	.byte	0x04, 0x37
        /*0002*/ 	.short	(.L_18 - .L_17)
.L_17:
        /*0004*/ 	.word	0x00000082


	//----- nvinfo : EIATTR_KPARAM_INFO
	.align		4
.L_18:
        /*0008*/ 	.byte	0x04, 0x17
        /*000a*/ 	.short	(.L_20 - .L_19)
.L_19:
        /*000c*/ 	.word	0x00000000
        /*0010*/ 	.short	0x0000
        /*0012*/ 	.short	0x0070
        /*0014*/ 	.byte	0x00, 0xf0, 0x01, 0x10


	//----- nvinfo : EIATTR_SPARSE_MMA_MASK
	.align		4
.L_20:
        /*0018*/ 	.byte	0x03, 0x50
        /*001a*/ 	.short	0x0000


	//----- nvinfo : EIATTR_MAXREG_COUNT
	.align		4
        /*001c*/ 	.byte	0x03, 0x1b
        /*001e*/ 	.short	0x00a8


	//----- nvinfo : EIATTR_NUM_BARRIERS
	.align		4
        /*0020*/ 	.byte	0x02, 0x4c
        /*0022*/ 	.byte	0x01
	.zero		1


	//----- nvinfo : EIATTR_MERCURY_ISA_VERSION
	.align		4
        /*0024*/ 	.byte	0x03, 0x5f
        /*0026*/ 	.short	0x0101


	//----- nvinfo : EIATTR_INT_WARP_WIDE_INSTR_OFFSETS
	.align		4
        /*0028*/ 	.byte	0x04, 0x31
        /*002a*/ 	.short	(.L_22 - .L_21)


	//   ....[0]....
.L_21:
        /*002c*/ 	.word	0x00000490


	//   ....[1]....
        /*0030*/ 	.word	0x000005c0


	//   ....[2]....
        /*0034*/ 	.word	0x000006a0


	//----- nvinfo : EIATTR_COOP_GROUP_MASK_REGIDS
	.align		4
.L_22:
        /*0038*/ 	.byte	0x04, 0x29
        /*003a*/ 	.short	(.L_24 - .L_23)


	//   ....[0]....
.L_23:
        /*003c*/ 	.word	0xffffffff


	//   ....[1]....
        /*0040*/ 	.word	0xffffffff


	//   ....[2]....
        /*0044*/ 	.word	0xffffffff


	//   ....[3]....
        /*0048*/ 	.word	0xffffffff


	//   ....[4]....
        /*004c*/ 	.word	0xffffffff


	//   ....[5]....
        /*0050*/ 	.word	0xffffffff


	//----- nvinfo : EIATTR_COOP_GROUP_INSTR_OFFSETS
	.align		4
.L_24:
        /*0054*/ 	.byte	0x04, 0x28
        /*0056*/ 	.short	(.L_26 - .L_25)


	//   ....[0]....
.L_25:
        /*0058*/ 	.word	0x00000060


	//   ....[1]....
        /*005c*/ 	.word	0x00000070


	//   ....[2]....
        /*0060*/ 	.word	0x00000130


	//   ....[3]....
        /*0064*/ 	.word	0x000002f0


	//   ....[4]....
        /*0068*/ 	.word	0x00000810


	//   ....[5]....
        /*006c*/ 	.word	0x00001280


	//----- nvinfo : EIATTR_REG_RECONFIG
	.align		4
.L_26:
        /*0070*/ 	.byte	0x01, 0x54
	.zero		2


	//----- nvinfo : EIATTR_MBARRIER_INSTR_OFFSETS
	.align		4
        /*0074*/ 	.byte	0x04, 0x39
        /*0076*/ 	.short	(.L_28 - .L_27)


	//   ....[0]....
.L_27:
        /*0078*/ 	.word	0x00000230
        /*007c*/ 	.word	0x000000ff
        /*0080*/ 	.word	0x00000000
        /*0084*/ 	.short	0x0100
        /*0086*/ 	.byte	0x08
	.zero		1


	//   ....[1]....
        /*0088*/ 	.word	0x00000240
        /*008c*/ 	.word	0x000000ff
        /*0090*/ 	.word	0x00000028
        /*0094*/ 	.short	0x0100
        /*0096*/ 	.byte	0x08
	.zero		1


	//   ....[2]....
        /*0098*/ 	.word	0x00000250
        /*009c*/ 	.word	0x000000ff
        /*00a0*/ 	.word	0x00000008
        /*00a4*/ 	.short	0x0100
        /*00a6*/ 	.byte	0x08
	.zero		1


	//   ....[3]....
        /*00a8*/ 	.word	0x00000260
        /*00ac*/ 	.word	0x000000ff
        /*00b0*/ 	.word	0x00000030
        /*00b4*/ 	.short	0x0100
        /*00b6*/ 	.byte	0x08
	.zero		1


	//   ....[4]....
        /*00b8*/ 	.word	0x00000270
        /*00bc*/ 	.word	0x000000ff
        /*00c0*/ 	.word	0x00000010
        /*00c4*/ 	.short	0x0100
        /*00c6*/ 	.byte	0x08
	.zero		1


	//   ....[5]....
        /*00c8*/ 	.word	0x00000280
        /*00cc*/ 	.word	0x000000ff
        /*00d0*/ 	.word	0x00000038
        /*00d4*/ 	.short	0x0100
        /*00d6*/ 	.byte	0x08
	.zero		1


	//   ....[6]....
        /*00d8*/ 	.word	0x00000290
        /*00dc*/ 	.word	0x000000ff
        /*00e0*/ 	.word	0x00000018
        /*00e4*/ 	.short	0x0100
        /*00e6*/ 	.byte	0x08
	.zero		1


	//   ....[7]....
        /*00e8*/ 	.word	0x000002a0
        /*00ec*/ 	.word	0x000000ff
        /*00f0*/ 	.word	0x00000040
        /*00f4*/ 	.short	0x0100
        /*00f6*/ 	.byte	0x08
	.zero		1


	//   ....[8]....
        /*00f8*/ 	.word	0x000002b0
        /*00fc*/ 	.word	0x000000ff
        /*0100*/ 	.word	0x00000020
        /*0104*/ 	.short	0x0100
        /*0106*/ 	.byte	0x08
	.zero		1


	//   ....[9]....
        /*0108*/ 	.word	0x000002c0
        /*010c*/ 	.word	0x000000ff
        /*0110*/ 	.word	0x00000048
        /*0114*/ 	.short	0x0100
        /*0116*/ 	.byte	0x08
	.zero		1


	//   ....[10]....
        /*0118*/ 	.word	0x00000720
        /*011c*/ 	.word	0x000000ff
        /*0120*/ 	.word	0x00000060
        /*0124*/ 	.short	0x0100
        /*0126*/ 	.byte	0x06
	.zero		1


	//   ....[11]....
        /*0128*/ 	.word	0x000007b0
        /*012c*/ 	.word	0x000000ff
        /*0130*/ 	.word	0x00000068
        /*0134*/ 	.short	0x0100
        /*0136*/ 	.byte	0x06
	.zero		1


	//   ....[12]....
        /*0138*/ 	.word	0x000015c0
        /*013c*/ 	.word	0x000000ff
        /*0140*/ 	.word	0x00000000
        /*0144*/ 	.short	0x010a
        /*0146*/ 	.byte	0x06
	.zero		1


	//   ....[13]....
        /*0148*/ 	.word	0x00001600
        /*014c*/ 	.word	0x000000ff
        /*0150*/ 	.word	0x00000000
        /*0154*/ 	.short	0x010a
        /*0156*/ 	.byte	0x06
	.zero		1


	//   ....[14]....
        /*0158*/ 	.word	0x00001d00
        /*015c*/ 	.word	0x000000ff
        /*0160*/ 	.word	0x00000000
        /*0164*/ 	.short	0x010a
        /*0166*/ 	.byte	0x0c
	.zero		1


	//   ....[15]....
        /*0168*/ 	.word	0x00001d40
        /*016c*/ 	.word	0x000000ff
        /*0170*/ 	.word	0x00000000
        /*0174*/ 	.short	0x010a
        /*0176*/ 	.byte	0x0c
	.zero		1


	//   ....[16]....
        /*0178*/ 	.word	0x00002230
        /*017c*/ 	.word	0x0000000a
        /*0180*/ 	.word	0x00000000
        /*0184*/ 	.short	0x0101
        /*0186*/ 	.byte	0x3f
	.zero		1


	//   ....[17]....
        /*0188*/ 	.word	0x000026d0
        /*018c*/ 	.word	0x00000008
        /*0190*/ 	.word	0x00000000
        /*0194*/ 	.short	0x0101
        /*0196*/ 	.byte	0x3f
	.zero		1


	//   ....[18]....
        /*0198*/ 	.word	0x00006060
        /*019c*/ 	.word	0x00000014
        /*01a0*/ 	.word	0x00000028
        /*01a4*/ 	.short	0x010a
        /*01a6*/ 	.byte	0x3f
	.zero		1


	//   ....[19]....
        /*01a8*/ 	.word	0x00006400
        /*01ac*/ 	.word	0x00000008
        /*01b0*/ 	.word	0x00000068
        /*01b4*/ 	.short	0x0101
        /*01b6*/ 	.byte	0x3f
	.zero		1


	//   ....[20]....
        /*01b8*/ 	.word	0x00006b20
        /*01bc*/ 	.word	0x00000006
        /*01c0*/ 	.word	0x00000000
        /*01c4*/ 	.short	0x010a
        /*01c6*/ 	.byte	0x3f
	.zero		1


	//   ....[21]....
        /*01c8*/ 	.word	0x00006ba0
        /*01cc*/ 	.word	0x00000007
        /*01d0*/ 	.word	0x00000000
        /*01d4*/ 	.short	0x010a
        /*01d6*/ 	.byte	0x3f
	.zero		1


	//   ....[22]....
        /*01d8*/ 	.word	0x00006c30
        /*01dc*/ 	.word	0x0000000a
        /*01e0*/ 	.word	0x00000000
        /*01e4*/ 	.short	0x010a
        /*01e6*/ 	.byte	0x3f
	.zero		1


	//   ....[23]....
        /*01e8*/ 	.word	0x00006cc0
        /*01ec*/ 	.word	0x0000000b
        /*01f0*/ 	.word	0x00000000
        /*01f4*/ 	.short	0x010a
        /*01f6*/ 	.byte	0x3f
	.zero		1


	//   ....[24]....
        /*01f8*/ 	.word	0x00006d50
        /*01fc*/ 	.word	0x00000003
        /*0200*/ 	.word	0x00000000
        /*0204*/ 	.short	0x010a
        /*0206*/ 	.byte	0x3f
	.zero		1


	//   ....[25]....
        /*0208*/ 	.word	0x00006dc0
        /*020c*/ 	.word	0x00000009
        /*0210*/ 	.word	0x00000000
        /*0214*/ 	.short	0x010a
        /*0216*/ 	.byte	0x3f
	.zero		1


	//   ....[26]....
        /*0218*/ 	.word	0x00006e20
        /*021c*/ 	.word	0x0000000b
        /*0220*/ 	.word	0x00000000
        /*0224*/ 	.short	0x010a
        /*0226*/ 	.byte	0x3f
	.zero		1


	//   ....[27]....
        /*0228*/ 	.word	0x00006ef0
        /*022c*/ 	.word	0x00000014
        /*0230*/ 	.word	0x00000028
        /*0234*/ 	.short	0x010a
        /*0236*/ 	.byte	0x3f
	.zero		1


	//   ....[28]....
        /*0238*/ 	.word	0x00006fc0
        /*023c*/ 	.word	0x00000006
        /*0240*/ 	.word	0x00000000
        /*0244*/ 	.short	0x010a
        /*0246*/ 	.byte	0x3f
	.zero		1


	//   ....[29]....
        /*0248*/ 	.word	0x00007010
        /*024c*/ 	.word	0x00000007
        /*0250*/ 	.word	0x00000000
        /*0254*/ 	.short	0x010a
        /*0256*/ 	.byte	0x3f
	.zero		1


	//   ....[30]....
        /*0258*/ 	.word	0x00007060
        /*025c*/ 	.word	0x0000000a
        /*0260*/ 	.word	0x00000000
        /*0264*/ 	.short	0x010a
        /*0266*/ 	.byte	0x3f
	.zero		1


	//   ....[31]....
        /*0268*/ 	.word	0x000070b0
        /*026c*/ 	.word	0x0000000b
        /*0270*/ 	.word	0x00000000
        /*0274*/ 	.short	0x010a
        /*0276*/ 	.byte	0x3f
	.zero		1


	//----- nvinfo : EIATTR_NUM_MBARRIERS
	.align		4
.L_28:
        /*0278*/ 	.byte	0x03, 0x38
        /*027a*/ 	.short	0x000c


	//----- nvinfo : EIATTR_EXIT_INSTR_OFFSETS
	.align		4
        /*027c*/ 	.byte	0x04, 0x1c
        /*027e*/ 	.short	(.L_30 - .L_29)


	//   ....[0]....
.L_29:
        /*0280*/ 	.word	0x00000970


	//   ....[1]....
        /*0284*/ 	.word	0x00001150


	//   ....[2]....
        /*0288*/ 	.word	0x000056a0


	//   ....[3]....
        /*028c*/ 	.word	0x00005c00


	//   ....[4]....
        /*0290*/ 	.word	0x00006da0


	//----- nvinfo : EIATTR_MAX_THREADS
	.align		4
.L_30:
        /*0294*/ 	.byte	0x04, 0x05
        /*0296*/ 	.short	(.L_32 - .L_31)
.L_31:
        /*0298*/ 	.word	0x00000180
        /*029c*/ 	.word	0x00000001
        /*02a0*/ 	.word	0x00000001


	//----- nvinfo : EIATTR_CRS_STACK_SIZE
	.align		4
.L_32:
        /*02a4*/ 	.byte	0x04, 0x1e
        /*02a6*/ 	.short	(.L_34 - .L_33)
.L_33:
        /*02a8*/ 	.word	0x00000000


	//----- nvinfo : EIATTR_CBANK_PARAM_SIZE
	.align		4
.L_34:
        /*02ac*/ 	.byte	0x03, 0x19
        /*02ae*/ 	.short	0x0470


	//----- nvinfo : EIATTR_PARAM_CBANK
	.align		4
        /*02b0*/ 	.byte	0x04, 0x0a
        /*02b2*/ 	.short	(.L_36 - .L_35)
	.align		4
.L_35:
        /*02b4*/ 	.word	index@(.nv.constant0._ZN7cutlass13device_kernelINS_4gemm6kernel13GemmUniversalIN4cute5tupleIJiiiiEEENS1_10collective13CollectiveMmaINS1_37MainloopSm90TmaGmmaWarpSpecializedFP8ILi5ENS5_IJNS4_1CILi2EEESB_NSA_ILi1EEEEEENS1_35KernelTmaWarpSpecializedCooperativeEEENS5_IJNSA_ILi128EEENSA_ILi64EEESG_EEENS_12float_e5m2_tENS5_IJlSC_lEEESJ_SK_NS4_8TiledMMAINS4_8MMA_AtomIJNS4_4SM904GMMA30MMA_64x64x32_F32E5M2E5M2_SS_TNILNSO_7ScaleInE1ELSQ_1EEEEEENS4_6LayoutINS5_IJSB_SC_SC_EEENS5_IJSC_NSA_ILi0EEESV_EEEEENS5_IJNS4_10UnderscoreESY_SY_EEEEENS4_23SM90_TMA_LOAD_MULTICASTENS4_14ComposedLayoutINS4_7SwizzleILi3ELi4ELi3EEENS4_18smem_ptr_flag_bitsILi8EEENST_INS5_IJNSA_ILi8EEESG_EEENS5_IJSG_SC_EEEEEEEvNS4_8identityES11_S1B_vS1C_EENS_8epilogue10collective6detail29Sm90TmaWarpSpecializedAdapterINS1F_15DefaultEpilogueISJ_SK_SK_NS1E_6thread17LinearCombinationISJ_Li1EffLNS1J_9ScaleType4KindE0ELNS_15FloatRoundStyleE2ESJ_EENS1_15EpilogueDefaultEEEEEvvEEEEvNT_6ParamsE)
        /*02b8*/ 	.short	0x0210
        /*02ba*/ 	.short	0x0470


	//----- nvinfo : EIATTR_SW_WAR
	.align		4
.L_36:
        /*02bc*/ 	.byte	0x04, 0x36
        /*02be*/ 	.short	(.L_38 - .L_37)
.L_37:
        /*02c0*/ 	.word	0x00000008
.L_38:


//--------------------- .nv.callgraph             --------------------------
	.section	.nv.callgraph,"",@"SHT_CUDA_CALLGRAPH"
	.align	4
	.sectionentsize	8
	.align		4
        /*0000*/ 	.word	0x00000000
	.align		4
        /*0004*/ 	.word	0xffffffff
	.align		4
        /*0008*/ 	.word	0x00000000
	.align		4
        /*000c*/ 	.word	0xfffffffe
	.align		4
        /*0010*/ 	.word	0x00000000
	.align		4
        /*0014*/ 	.word	0xfffffffd
	.align		4
        /*0018*/ 	.word	0x00000000
	.align		4
        /*001c*/ 	.word	0xfffffffc


//--------------------- .nv.constant4             --------------------------
	.section	.nv.constant4,"a",@progbits
	.align	8
	.align		8
.nv.constant4:
        /*0000*/ 	.dword	_ZN39_INTERNAL_6000c956_4_k_cu_91161f07_54784cuda3std3__45__cpo5beginE
	.align		8
        /*0008*/ 	.dword	_ZN39_INTERNAL_6000c956_4_k_cu_91161f07_54784cuda3std3__45__cpo3endE
	.align		8
        /*0010*/ 	.dword	_ZN39_INTERNAL_6000c956_4_k_cu_91161f07_54784cuda3std3__45__cpo6cbeginE
	.align		8
        /*0018*/ 	.dword	_ZN39_INTERNAL_6000c956_4_k_cu_91161f07_54784cuda3std3__45__cpo4cendE
	.align		8
        /*0020*/ 	.dword	_ZN39_INTERNAL_6000c956_4_k_cu_91161f07_54784cuda3std3__441_GLOBAL__N__6000c956_4_k_cu_91161f07_54786ignoreE
	.align		8
        /*0028*/ 	.dword	_ZN39_INTERNAL_6000c956_4_k_cu_91161f07_54784cuda3std3__419piecewise_constructE
	.align		8
        /*0030*/ 	.dword	_ZN39_INTERNAL_6000c956_4_k_cu_91161f07_54784cuda3std3__48in_placeE
	.align		8
        /*0038*/ 	.dword	_ZN39_INTERNAL_6000c956_4_k_cu_91161f07_54784cuda3std6ranges3__45__cpo4swapE
	.align		8
        /*0040*/ 	.dword	_ZN39_INTERNAL_6000c956_4_k_cu_91161f07_54784cuda3std6ranges3__45__cpo9iter_moveE
	.align		8
        /*0048*/ 	.dword	_ZN39_INTERNAL_6000c956_4_k_cu_91161f07_54784cute7productE
	.align		8
        /*0050*/ 	.dword	_ZN39_INTERNAL_6000c956_4_k_cu_91161f07_54784cute1_E


//--------------------- .text._ZN7cutlass13device_kernelINS_4gemm6kernel13GemmUniversalIN4cute5tupleIJiiiiEEENS1_10collective13CollectiveMmaINS1_37MainloopSm90TmaGmmaWarpSpecializedFP8ILi5ENS5_IJNS4_1CILi2EEESB_NSA_ILi1EEEEEENS1_35KernelTmaWarpSpecializedCooperativeEEENS5_IJNSA_ILi128EEENSA_ILi64EEESG_EEENS_12float_e5m2_tENS5_IJlSC_lEEESJ_SK_NS4_8TiledMMAINS4_8MMA_AtomIJNS4_4SM904GMMA30MMA_64x64x32_F32E5M2E5M2_SS_TNILNSO_7ScaleInE1ELSQ_1EEEEEENS4_6LayoutINS5_IJSB_SC_SC_EEENS5_IJSC_NSA_ILi0EEESV_EEEEENS5_IJNS4_10UnderscoreESY_SY_EEEEENS4_23SM90_TMA_LOAD_MULTICASTENS4_14ComposedLayoutINS4_7SwizzleILi3ELi4ELi3EEENS4_18smem_ptr_flag_bitsILi8EEENST_INS5_IJNSA_ILi8EEESG_EEENS5_IJSG_SC_EEEEEEEvNS4_8identityES11_S1B_vS1C_EENS_8epilogue10collective6detail29Sm90TmaWarpSpecializedAdapterINS1F_15DefaultEpilogueISJ_SK_SK_NS1E_6thread17LinearCombinationISJ_Li1EffLNS1J_9ScaleType4KindE0ELNS_15FloatRoundStyleE2ESJ_EENS1_15EpilogueDefaultEEEEEvvEEEEvNT_6ParamsE --------------------------
	.section	.text._ZN7cutlass13device_kernelINS_4gemm6kernel13GemmUniversalIN4cute5tupleIJiiiiEEENS1_10collective13CollectiveMmaINS1_37MainloopSm90TmaGmmaWarpSpecializedFP8ILi5ENS5_IJNS4_1CILi2EEESB_NSA_ILi1EEEEEENS1_35KernelTmaWarpSpecializedCooperativeEEENS5_IJNSA_ILi128EEENSA_ILi64EEESG_EEENS_12float_e5m2_tENS5_IJlSC_lEEESJ_SK_NS4_8TiledMMAINS4_8MMA_AtomIJNS4_4SM904GMMA30MMA_64x64x32_F32E5M2E5M2_SS_TNILNSO_7ScaleInE1ELSQ_1EEEEEENS4_6LayoutINS5_IJSB_SC_SC_EEENS5_IJSC_NSA_ILi0EEESV_EEEEENS5_IJNS4_10UnderscoreESY_SY_EEEEENS4_23SM90_TMA_LOAD_MULTICASTENS4_14ComposedLayoutINS4_7SwizzleILi3ELi4ELi3EEENS4_18smem_ptr_flag_bitsILi8EEENST_INS5_IJNSA_ILi8EEESG_EEENS5_IJSG_SC_EEEEEEEvNS4_8identityES11_S1B_vS1C_EENS_8epilogue10collective6detail29Sm90TmaWarpSpecializedAdapterINS1F_15DefaultEpilogueISJ_SK_SK_NS1E_6thread17LinearCombinationISJ_Li1EffLNS1J_9ScaleType4KindE0ELNS_15FloatRoundStyleE2ESJ_EENS1_15EpilogueDefaultEEEEEvvEEEEvNT_6ParamsE,"ax",@progbits
	.align	128
.text._ZN7cutlass13device_kernelINS_4gemm6kernel13GemmUniversalIN4cute5tupleIJiiiiEEENS1_10collective13CollectiveMmaINS1_37MainloopSm90TmaGmmaWarpSpecializedFP8ILi5ENS5_IJNS4_1CILi2EEESB_NSA_ILi1EEEEEENS1_35KernelTmaWarpSpecializedCooperativeEEENS5_IJNSA_ILi128EEENSA_ILi64EEESG_EEENS_12float_e5m2_tENS5_IJlSC_lEEESJ_SK_NS4_8TiledMMAINS4_8MMA_AtomIJNS4_4SM904GMMA30MMA_64x64x32_F32E5M2E5M2_SS_TNILNSO_7ScaleInE1ELSQ_1EEEEEENS4_6LayoutINS5_IJSB_SC_SC_EEENS5_IJSC_NSA_ILi0EEESV_EEEEENS5_IJNS4_10UnderscoreESY_SY_EEEEENS4_23SM90_TMA_LOAD_MULTICASTENS4_14ComposedLayoutINS4_7SwizzleILi3ELi4ELi3EEENS4_18smem_ptr_flag_bitsILi8EEENST_INS5_IJNSA_ILi8EEESG_EEENS5_IJSG_SC_EEEEEEEvNS4_8identityES11_S1B_vS1C_EENS_8epilogue10collective6detail29Sm90TmaWarpSpecializedAdapterINS1F_15DefaultEpilogueISJ_SK_SK_NS1E_6thread17LinearCombinationISJ_Li1EffLNS1J_9ScaleType4KindE0ELNS_15FloatRoundStyleE2ESJ_EENS1_15EpilogueDefaultEEEEEvvEEEEvNT_6ParamsE:
        .type           _ZN7cutlass13device_kernelINS_4gemm6kernel13GemmUniversalIN4cute5tupleIJiiiiEEENS1_10collective13CollectiveMmaINS1_37MainloopSm90TmaGmmaWarpSpecializedFP8ILi5ENS5_IJNS4_1CILi2EEESB_NSA_ILi1EEEEEENS1_35KernelTmaWarpSpecializedCooperativeEEENS5_IJNSA_ILi128EEENSA_ILi64EEESG_EEENS_12float_e5m2_tENS5_IJlSC_lEEESJ_SK_NS4_8TiledMMAINS4_8MMA_AtomIJNS4_4SM904GMMA30MMA_64x64x32_F32E5M2E5M2_SS_TNILNSO_7ScaleInE1ELSQ_1EEEEEENS4_6LayoutINS5_IJSB_SC_SC_EEENS5_IJSC_NSA_ILi0EEESV_EEEEENS5_IJNS4_10UnderscoreESY_SY_EEEEENS4_23SM90_TMA_LOAD_MULTICASTENS4_14ComposedLayoutINS4_7SwizzleILi3ELi4ELi3EEENS4_18smem_ptr_flag_bitsILi8EEENST_INS5_IJNSA_ILi8EEESG_EEENS5_IJSG_SC_EEEEEEEvNS4_8identityES11_S1B_vS1C_EENS_8epilogue10collective6detail29Sm90TmaWarpSpecializedAdapterINS1F_15DefaultEpilogueISJ_SK_SK_NS1E_6thread17LinearCombinationISJ_Li1EffLNS1J_9ScaleType4KindE0ELNS_15FloatRoundStyleE2ESJ_EENS1_15EpilogueDefaultEEEEEvvEEEEvNT_6ParamsE,@function
        .size           _ZN7cutlass13device_kernelINS_4gemm6kernel13GemmUniversalIN4cute5tupleIJiiiiEEENS1_10collective13CollectiveMmaINS1_37MainloopSm90TmaGmmaWarpSpecializedFP8ILi5ENS5_IJNS4_1CILi2EEESB_NSA_ILi1EEEEEENS1_35KernelTmaWarpSpecializedCooperativeEEENS5_IJNSA_ILi128EEENSA_ILi64EEESG_EEENS_12float_e5m2_tENS5_IJlSC_lEEESJ_SK_NS4_8TiledMMAINS4_8MMA_AtomIJNS4_4SM904GMMA30MMA_64x64x32_F32E5M2E5M2_SS_TNILNSO_7ScaleInE1ELSQ_1EEEEEENS4_6LayoutINS5_IJSB_SC_SC_EEENS5_IJSC_NSA_ILi0EEESV_EEEEENS5_IJNS4_10UnderscoreESY_SY_EEEEENS4_23SM90_TMA_LOAD_MULTICASTENS4_14ComposedLayoutINS4_7SwizzleILi3ELi4ELi3EEENS4_18smem_ptr_flag_bitsILi8EEENST_INS5_IJNSA_ILi8EEESG_EEENS5_IJSG_SC_EEEEEEEvNS4_8identityES11_S1B_vS1C_EENS_8epilogue10collective6detail29Sm90TmaWarpSpecializedAdapterINS1F_15DefaultEpilogueISJ_SK_SK_NS1E_6thread17LinearCombinationISJ_Li1EffLNS1J_9ScaleType4KindE0ELNS_15FloatRoundStyleE2ESJ_EENS1_15EpilogueDefaultEEEEEvvEEEEvNT_6ParamsE,(.L_x_144 - _ZN7cutlass13device_kernelINS_4gemm6kernel13GemmUniversalIN4cute5tupleIJiiiiEEENS1_10collective13CollectiveMmaINS1_37MainloopSm90TmaGmmaWarpSpecializedFP8ILi5ENS5_IJNS4_1CILi2EEESB_NSA_ILi1EEEEEENS1_35KernelTmaWarpSpecializedCooperativeEEENS5_IJNSA_ILi128EEENSA_ILi64EEESG_EEENS_12float_e5m2_tENS5_IJlSC_lEEESJ_SK_NS4_8TiledMMAINS4_8MMA_AtomIJNS4_4SM904GMMA30MMA_64x64x32_F32E5M2E5M2_SS_TNILNSO_7ScaleInE1ELSQ_1EEEEEENS4_6LayoutINS5_IJSB_SC_SC_EEENS5_IJSC_NSA_ILi0EEESV_EEEEENS5_IJNS4_10UnderscoreESY_SY_EEEEENS4_23SM90_TMA_LOAD_MULTICASTENS4_14ComposedLayoutINS4_7SwizzleILi3ELi4ELi3EEENS4_18smem_ptr_flag_bitsILi8EEENST_INS5_IJNSA_ILi8EEESG_EEENS5_IJSG_SC_EEEEEEEvNS4_8identityES11_S1B_vS1C_EENS_8epilogue10collective6detail29Sm90TmaWarpSpecializedAdapterINS1F_15DefaultEpilogueISJ_SK_SK_NS1E_6thread17LinearCombinationISJ_Li1EffLNS1J_9ScaleType4KindE0ELNS_15FloatRoundStyleE2ESJ_EENS1_15EpilogueDefaultEEEEEvvEEEEvNT_6ParamsE)
        .other          _ZN7cutlass13device_kernelINS_4gemm6kernel13GemmUniversalIN4cute5tupleIJiiiiEEENS1_10collective13CollectiveMmaINS1_37MainloopSm90TmaGmmaWarpSpecializedFP8ILi5ENS5_IJNS4_1CILi2EEESB_NSA_ILi1EEEEEENS1_35KernelTmaWarpSpecializedCooperativeEEENS5_IJNSA_ILi128EEENSA_ILi64EEESG_EEENS_12float_e5m2_tENS5_IJlSC_lEEESJ_SK_NS4_8TiledMMAINS4_8MMA_AtomIJNS4_4SM904GMMA30MMA_64x64x32_F32E5M2E5M2_SS_TNILNSO_7ScaleInE1ELSQ_1EEEEEENS4_6LayoutINS5_IJSB_SC_SC_EEENS5_IJSC_NSA_ILi0EEESV_EEEEENS5_IJNS4_10UnderscoreESY_SY_EEEEENS4_23SM90_TMA_LOAD_MULTICASTENS4_14ComposedLayoutINS4_7SwizzleILi3ELi4ELi3EEENS4_18smem_ptr_flag_bitsILi8EEENST_INS5_IJNSA_ILi8EEESG_EEENS5_IJSG_SC_EEEEEEEvNS4_8identityES11_S1B_vS1C_EENS_8epilogue10collective6detail29Sm90TmaWarpSpecializedAdapterINS1F_15DefaultEpilogueISJ_SK_SK_NS1E_6thread17LinearCombinationISJ_Li1EffLNS1J_9ScaleType4KindE0ELNS_15FloatRoundStyleE2ESJ_EENS1_15EpilogueDefaultEEEEEvvEEEEvNT_6ParamsE,@"STO_CUDA_ENTRY STV_DEFAULT"
_ZN7cutlass13device_kernelINS_4gemm6kernel13GemmUniversalIN4cute5tupleIJiiiiEEENS1_10collective13CollectiveMmaINS1_37MainloopSm90TmaGmmaWarpSpecializedFP8ILi5ENS5_IJNS4_1CILi2EEESB_NSA_ILi1EEEEEENS1_35KernelTmaWarpSpecializedCooperativeEEENS5_IJNSA_ILi128EEENSA_ILi64EEESG_EEENS_12float_e5m2_tENS5_IJlSC_lEEESJ_SK_NS4_8TiledMMAINS4_8MMA_AtomIJNS4_4SM904GMMA30MMA_64x64x32_F32E5M2E5M2_SS_TNILNSO_7ScaleInE1ELSQ_1EEEEEENS4_6LayoutINS5_IJSB_SC_SC_EEENS5_IJSC_NSA_ILi0EEESV_EEEEENS5_IJNS4_10UnderscoreESY_SY_EEEEENS4_23SM90_TMA_LOAD_MULTICASTENS4_14ComposedLayoutINS4_7SwizzleILi3ELi4ELi3EEENS4_18smem_ptr_flag_bitsILi8EEENST_INS5_IJNSA_ILi8EEESG_EEENS5_IJSG_SC_EEEEEEEvNS4_8identityES11_S1B_vS1C_EENS_8epilogue10collective6detail29Sm90TmaWarpSpecializedAdapterINS1F_15DefaultEpilogueISJ_SK_SK_NS1E_6thread17LinearCombinationISJ_Li1EffLNS1J_9ScaleType4KindE0ELNS_15FloatRoundStyleE2ESJ_EENS1_15EpilogueDefaultEEEEEvvEEEEvNT_6ParamsE:
[----:B------:R-:W-:Y:S01]  /*0000*/  LDC R1, c[0x0][0x28] ;  /* 0x00000a00ff017b82 */ /* 0x000fe20000000800 */
[----:B------:R-:W0:Y:S01]  /*0010*/  S2R R0, SR_TID.X ;  /* 0x0000000000007919 */ /* 0x000e220000002100 */
[----:B------:R-:W-:Y:S01]  /*0020*/  ELECT P0, URZ, PT ;  /* 0x00000000003f782f */ /* 0x000fe20003800000 */
[----:B------:R-:W-:Y:S01]  /*0030*/  BSSY B0, `(.L_x_0) ;  /* 0x000000f000007945 */ /* 0x000fe20003800000 */
[--C-:B0-----:R-:W-:Y:S02]  /*0040*/  SHF.R.U32.HI R2, RZ, 0x5, R0.reuse ;  /* 0x00000005ff027819 */ /* 0x101fe40000011600 */
[----:B------:R-:W-:-:S03]  /*0050*/  SHF.R.U32.HI R3, RZ, 0x7, R0 ;  /* 0x00000007ff037819 */ /* 0x000fc60000011600 */
[----:B------:R-:W0:Y:S04]  /*0060*/  SHFL.IDX PT, R7, R2, RZ, 0x1f ;  /* 0x00001fff02077589 */ /* 0x000e2800000e0000 */
[----:B------:R1:W2:Y:S01]  /*0070*/  SHFL.IDX PT, R4, R3, RZ, 0x1f ;  /* 0x00001fff03047589 */ /* 0x0002a200000e0000 */
[----:B0-----:R-:W-:-:S13]  /*0080*/  ISETP.NE.OR P0, PT, R7, RZ, !P0 ;  /* 0x000000ff0700720c */ /* 0x001fda0004705670 */
[----:B-12---:R-:W-:Y:S05]  /*0090*/  @P0 BRA `(.L_x_1) ;  /* 0x0000000000200947 */ /* 0x006fea0003800000 */
[----:B------:R-:W-:Y:S02]  /*00a0*/  ULDC.64 UR4, c[0x0][0x198] ;  /* 0x0000660000047ab9 */ /* 0x000fe40000000a00 */
[----:B------:R-:W-:Y:S02]  /*00b0*/  UIADD3 UR6, UP0, UR4, 0xf0, URZ ;  /* 0x000000f004067890 */ /* 0x000fe4000ff1e03f */
[----:B------:R-:W-:Y:S02]  /*00c0*/  UIADD3 UR4, UP1, UR4, 0x1f0, URZ ;  /* 0x000001f004047890 */ /* 0x000fe4000ff3e03f */
[----:B------:R-:W-:Y:S02]  /*00d0*/  UIADD3.X UR7, URZ, UR5, URZ, UP0, !UPT ;  /* 0x000000053f077290 */ /* 0x000fe400087fe43f */
[----:B------:R-:W-:-:S07]  /*00e0*/  UIADD3.X UR5, URZ, UR5, URZ, UP1, !UPT ;  /* 0x000000053f057290 */ /* 0x000fce0008ffe43f */
[----:B------:R0:W-:Y:S02]  /*00f0*/  UTMACCTL.PF [UR6] ;  /* 0x00000000060079b9 */ /* 0x0001e40008040000 */
[----:B------:R0:W-:Y:S02]  /*0100*/  UTMACCTL.PF [UR4] ;  /* 0x00000000040079b9 */ /* 0x0001e40008040000 */
[----:B0-----:R-:W-:Y:S01]  /*0110*/  NOP ;  /* 0x0000000000007918 */ /* 0x001fe20000000000 */
.L_x_1:
[----:B------:R-:W-:Y:S05]  /*0120*/  BSYNC B0 ;  /* 0x0000000000007941 */ /* 0x000fea0003800000 */
.L_x_0:
[----:B------:R-:W0:Y:S02]  /*0130*/  SHFL.IDX PT, R3, R2, RZ, 0x1f ;  /* 0x00001fff02037589 */ /* 0x000e2400000e0000 */
[----:B0-----:R-:W-:-:S13]  /*0140*/  ISETP.NE.AND P0, PT, R3, RZ, PT ;  /* 0x000000ff0300720c */ /* 0x001fda0003f05270 */
[----:B------:R-:W-:Y:S05]  /*0150*/  @P0 BRA `(.L_x_2) ;  /* 0x0000000000600947 */ /* 0x000fea0003800000 */
[----:B------:R-:W0:Y:S01]  /*0160*/  S2UR UR8, SR_CgaCtaId ;  /* 0x00000000000879c3 */ /* 0x000e220000008800 */
[----:B------:R-:W-:Y:S01]  /*0170*/  UMOV UR4, 0x400 ;  /* 0x0000040000047882 */ /* 0x000fe20000000000 */
[----:B------:R-:W-:Y:S01]  /*0180*/  UMOV UR5, 0x1 ;  /* 0x0000000100057882 */ /* 0x000fe20000000000 */
[----:B------:R-:W-:Y:S01]  /*0190*/  UMOV UR6, 0x6 ;  /* 0x0000000600067882 */ /* 0x000fe20000000000 */
[----:B------:R-:W-:Y:S01]  /*01a0*/  ELECT P0, URZ, PT ;  /* 0x00000000003f782f */ /* 0x000fe20003800000 */
[----:B------:R-:W-:-:S04]  /*01b0*/  UIADD3 UR6, -UR6, 0x100000, URZ ;  /* 0x0010000006067890 */ /* 0x000fc8000fffe13f */
[----:B------:R-:W-:Y:S02]  /*01c0*/  USHF.L.U32 UR7, UR6, 0xb, URZ ;  /* 0x0000000b06077899 */ /* 0x000fe4000800063f */
[----:B------:R-:W-:Y:S02]  /*01d0*/  USHF.L.U32 UR6, UR6, 0x1, URZ ;  /* 0x0000000106067899 */ /* 0x000fe4000800063f */
[----:B0-----:R-:W-:Y:S02]  /*01e0*/  ULEA UR8, UR8, UR4, 0x18 ;  /* 0x0000000408087291 */ /* 0x001fe4000f8ec03f */
[----:B------:R-:W-:-:S04]  /*01f0*/  UIADD3 UR4, -UR5, 0x100000, URZ ;  /* 0x0010000005047890 */ /* 0x000fc8000fffe13f */
[----:B------:R-:W-:Y:S02]  /*0200*/  USHF.L.U32 UR5, UR4, 0xb, URZ ;  /* 0x0000000b04057899 */ /* 0x000fe4000800063f */
[----:B------:R-:W-:Y:S01]  /*0210*/  USHF.L.U32 UR4, UR4, 0x1, URZ ;  /* 0x0000000104047899 */ /* 0x000fe2000800063f */
[----:B------:R-:W0:Y:S11]  /*0220*/  FENCE.VIEW.ASYNC.S ;  /* 0x00000000000073c6 */ /* 0x000e360000000000 */
[----:B0-----:R0:W1:Y:S01]  /*0230*/  SYNCS.EXCH.64 URZ, [UR8], UR4 ;  /* 0x00000004083f75b2 */ /* 0x0010620008000100 */
[----:B------:R0:W2:Y:S01]  /*0240*/  SYNCS.EXCH.64 URZ, [UR8+0x28], UR6 ;  /* 0x00002806083f75b2 */ /* 0x0000a20008000100 */
[----:B------:R0:W3:Y:S01]  /*0250*/  SYNCS.EXCH.64 URZ, [UR8+0x8], UR4 ;  /* 0x00000804083f75b2 */ /* 0x0000e20008000100 */
[----:B------:R0:W4:Y:S01]  /*0260*/  SYNCS.EXCH.64 URZ, [UR8+0x30], UR6 ;  /* 0x00003006083f75b2 */ /* 0x0001220008000100 */
[----:B------:R0:W0:Y:S01]  /*0270*/  SYNCS.EXCH.64 URZ, [UR8+0x10], UR4 ;  /* 0x00001004083f75b2 */ /* 0x0000220008000100 */
[----:B------:R0:W0:Y:S01]  /*0280*/  SYNCS.EXCH.64 URZ, [UR8+0x38], UR6 ;  /* 0x00003806083f75b2 */ /* 0x0000220008000100 */
[----:B------:R0:W0:Y:S01]  /*0290*/  SYNCS.EXCH.64 URZ, [UR8+0x18], UR4 ;  /* 0x00001804083f75b2 */ /* 0x0000220008000100 */
[----:B------:R0:W0:Y:S01]  /*02a0*/  SYNCS.EXCH.64 URZ, [UR8+0x40], UR6 ;  /* 0x00004006083f75b2 */ /* 0x0000220008000100 */
[----:B------:R0:W0:Y:S01]  /*02b0*/  SYNCS.EXCH.64 URZ, [UR8+0x20], UR4 ;  /* 0x00002004083f75b2 */ /* 0x0000220008000100 */
[----:B------:R0:W0:Y:S01]  /*02c0*/  SYNCS.EXCH.64 URZ, [UR8+0x48], UR6 ;  /* 0x00004806083f75b2 */ /* 0x0000220008000100 */
[----:B------:R-:W-:Y:S01]  /*02d0*/  NOP ;  /* 0x0000000000007918 */ /* 0x000fe20000000000 */
.L_x_2:
[----:B------:R-:W-:Y:S01]  /*02e0*/  SHF.R.S32.HI R5, RZ, 0x1f, R0 ;  /* 0x0000001fff057819 */ /* 0x000fe20000011400 */
[----:B------:R-:W5:Y:S01]  /*02f0*/  SHFL.IDX PT, R2, R2, RZ, 0x1f ;  /* 0x00001fff02027589 */ /* 0x000f6200000e0000 */
[----:B0-----:R-:W0:Y:S01]  /*0300*/  S2UR UR8, SR_CTAID.X ;  /* 0x00000000000879c3 */ /* 0x001e220000002500 */
[----:B------:R-:W-:Y:S02]  /*0310*/  ELECT P0, URZ, PT ;  /* 0x00000000003f782f */ /* 0x000fe40003800000 */
[----:B------:R-:W-:Y:S01]  /*0320*/  LEA.HI R5, R5, R0, RZ, 0x7 ;  /* 0x0000000005057211 */ /* 0x000fe200078f38ff */
[----:B------:R-:W1:Y:S01]  /*0330*/  S2R R8, SR_CTAID.Y ;  /* 0x0000000000087919 */ /* 0x000e620000002600 */
[----:B------:R-:W-:Y:S01]  /*0340*/  ULDC UR4, c[0x0][0x150] ;  /* 0x0000540000047ab9 */ /* 0x000fe20000000800 */
[----:B------:R-:W-:Y:S01]  /*0350*/  VIADD R16, R4, 0xffffffff ;  /* 0xffffffff04107836 */ /* 0x000fe20000000000 */
[----:B------:R-:W-:Y:S01]  /*0360*/  LOP3.LUT R5, R5, 0xffffff80, RZ, 0xc0, !PT ;  /* 0xffffff8005057812 */ /* 0x000fe200078ec0ff */
[----:B------:R-:W-:Y:S01]  /*0370*/  NOP ;  /* 0x0000000000007918 */ /* 0x000fe20000000000 */
[----:B------:R-:W2:Y:S01]  /*0380*/  LDC R12, c[0x0][0x144] ;  /* 0x00005100ff0c7b82 */ /* 0x000ea20000000800 */
[----:B------:R-:W-:Y:S01]  /*0390*/  NOP ;  /* 0x0000000000007918 */ /* 0x000fe20000000000 */
[----:B------:R-:W-:Y:S01]  /*03a0*/  ISETP.GE.U32.AND P6, PT, R16, 0x2, PT ;  /* 0x000000021000780c */ /* 0x000fe20003fc6070 */
[----:B------:R-:W-:Y:S01]  /*03b0*/  IMAD.IADD R5, R0, 0x1, -R5 ;  /* 0x0000000100057824 */ /* 0x000fe200078e0a05 */
[----:B------:R-:W-:-:S04]  /*03c0*/  ISETP.NE.AND P3, PT, R4, RZ, PT ;  /* 0x000000ff0400720c */ /* 0x000fc80003f65270 */
[----:B------:R-:W-:Y:S01]  /*03d0*/  SHF.R.S32.HI R6, RZ, 0x1f, R5 ;  /* 0x0000001fff067819 */ /* 0x000fe20000011405 */
[----:B------:R-:W3:Y:S03]  /*03e0*/  LDC R14, c[0x0][0x140] ;  /* 0x00005000ff0e7b82 */ /* 0x000ee60000000800 */
[----:B------:R-:W-:Y:S02]  /*03f0*/  LEA.HI R6, R6, R5, RZ, 0x3 ;  /* 0x0000000506067211 */ /* 0x000fe400078f18ff */
[----:B-----5:R-:W-:Y:S02]  /*0400*/  ISETP.NE.OR P0, PT, R2, RZ, !P0 ;  /* 0x000000ff0200720c */ /* 0x020fe40004705670 */
[--C-:B------:R-:W-:Y:S02]  /*0410*/  SHF.R.S32.HI R2, RZ, 0x3, R6.reuse ;  /* 0x00000003ff027819 */ /* 0x100fe40000011406 */
[----:B------:R-:W-:-:S02]  /*0420*/  SHF.R.S32.HI R11, RZ, 0x1f, R6 ;  /* 0x0000001fff0b7819 */ /* 0x000fc40000011406 */
[----:B------:R-:W-:Y:S02]  /*0430*/  SHF.R.S32.HI R6, RZ, 0x1f, R3 ;  /* 0x0000001fff067819 */ /* 0x000fe40000011403 */
[----:B0-----:R-:W-:Y:S02]  /*0440*/  I2FP.F32.U32 R10, UR8 ;  /* 0x00000008000a7c45 */ /* 0x001fe40008201000 */
[----:B------:R-:W-:Y:S02]  /*0450*/  LEA.HI R11, R11, R2, RZ, 0x2 ;  /* 0x000000020b0b7211 */ /* 0x000fe400078f10ff */
[----:B------:R-:W-:Y:S01]  /*0460*/  LEA.HI R6, R6, R3, RZ, 0x2 ;  /* 0x0000000306067211 */ /* 0x000fe200078f10ff */
[----:B------:R-:W-:Y:S01]  /*0470*/  FMUL R10, R10, UR4 ;  /* 0x000000040a0a7c20 */ /* 0x000fe20008400000 */
[----:B------:R-:W-:Y:S01]  /*0480*/  LOP3.LUT R11, R11, 0xfffffffc, RZ, 0xc0, !PT ;  /* 0xfffffffc0b0b7812 */ /* 0x000fe200078ec0ff */
[----:B------:R-:W-:Y:S01]  /*0490*/  VOTEU.ALL UP0, P0 ;  /* 0x00000000003f7886 */ /* 0x000fe20000000000 */
[----:B------:R-:W-:Y:S01]  /*04a0*/  LOP3.LUT R6, R6, 0x3ffffffc, RZ, 0xc0, !PT ;  /* 0x3ffffffc06067812 */ /* 0x000fe200078ec0ff */
[----:B------:R-:W-:Y:S01]  /*04b0*/  ULDC UR4, c[0x0][0x154] ;  /* 0x0000550000047ab9 */ /* 0x000fe20000000800 */
[----:B-1----:R-:W-:Y:S01]  /*04c0*/  I2FP.F32.U32 R13, R8 ;  /* 0x00000008000d7245 */ /* 0x002fe20000201000 */
[----:B------:R-:W0:Y:S01]  /*04d0*/  F2I.U32.TRUNC.NTZ R10, R10 ;  /* 0x0000000a000a7305 */ /* 0x000e22000020f000 */
[----:B------:R-:W-:Y:S01]  /*04e0*/  IMAD.IADD R11, R2, 0x1, -R11 ;  /* 0x00000001020b7824 */ /* 0x000fe200078e0a0b */
[----:B------:R-:W1:Y:S01]  /*04f0*/  @!UP0 S2UR UR7, SR_CgaCtaId ;  /* 0x00000000000789c3 */ /* 0x000e620000008800 */
[----:B------:R-:W-:-:S02]  /*0500*/  IMAD.IADD R6, R3, 0x1, -R6 ;  /* 0x0000000103067824 */ /* 0x000fc400078e0a06 */
[----:B------:R-:W-:Y:S01]  /*0510*/  FMUL R13, R13, UR4 ;  /* 0x000000040d0d7c20 */ /* 0x000fe20008400000 */
[----:B------:R-:W-:Y:S01]  /*0520*/  UMOV UR4, 0x20 ;  /* 0x0000002000047882 */ /* 0x000fe20000000000 */
[----:B------:R-:W-:Y:S01]  /*0530*/  @!UP0 UMOV UR6, 0x400 ;  /* 0x0000040000068882 */ /* 0x000fe20000000000 */
[----:B------:R-:W-:Y:S01]  /*0540*/  IMAD R6, R6, 0x4, R11 ;  /* 0x0000000406067824 */ /* 0x000fe200078e020b */
[----:B------:R-:W-:-:S04]  /*0550*/  @!UP0 UIADD3 UR4, -UR4, 0x100000, URZ ;  /* 0x0010000004048890 */ /* 0x000fc8000fffe13f */
[----:B------:R-:W-:Y:S02]  /*0560*/  @!UP0 USHF.L.U32 UR5, UR4, 0xb, URZ ;  /* 0x0000000b04058899 */ /* 0x000fe4000800063f */
[----:B------:R-:W-:Y:S01]  /*0570*/  @!UP0 USHF.L.U32 UR4, UR4, 0x1, URZ ;  /* 0x0000000104048899 */ /* 0x000fe2000800063f */
[----:B---3--:R-:W-:Y:S01]  /*0580*/  ISETP.EQ.U32.AND P2, PT, R14, 0x1, PT ;  /* 0x000000010e00780c */ /* 0x008fe20003f42070 */
[----:B------:R-:W3:Y:S01]  /*0590*/  LDC R11, c[0x0][0x148] ;  /* 0x00005200ff0b7b82 */ /* 0x000ee20000000800 */
[----:B------:R-:W5:Y:S01]  /*05a0*/  F2I.U32.TRUNC.NTZ R13, R13 ;  /* 0x0000000d000d7305 */ /* 0x000f62000020f000 */
[----:B------:R-:W-:Y:S01]  /*05b0*/  LEA.HI R2, R6, R6, RZ, 0x1 ;  /* 0x0000000606027211 */ /* 0x000fe200078f08ff */
[----:B------:R-:W-:Y:S01]  /*05c0*/  VOTEU.ALL UP1, P0 ;  /* 0x00000000003f7886 */ /* 0x000fe20000020000 */
[----:B0-----:R-:W-:Y:S02]  /*05d0*/  IMAD.MOV R15, RZ, RZ, -R10 ;  /* 0x000000ffff0f7224 */ /* 0x001fe400078e0a0a */
[----:B------:R-:W-:-:S02]  /*05e0*/  LOP3.LUT R3, R2, 0xfffffffe, RZ, 0xc0, !PT ;  /* 0xfffffffe02037812 */ /* 0x000fc400078ec0ff */
[----:B------:R-:W-:Y:S01]  /*05f0*/  SHF.R.S32.HI R2, RZ, 0x1f, R7 ;  /* 0x0000001fff027819 */ /* 0x000fe20000011407 */
[----:B--2---:R-:W-:Y:S02]  /*0600*/  IMAD R10, R12, R15, UR8 ;  /* 0x000000080c0a7e24 */ /* 0x004fe4000f8e020f */
[----:B------:R-:W-:Y:S01]  /*0610*/  IMAD.IADD R3, R6, 0x1, -R3 ;  /* 0x0000000106037824 */ /* 0x000fe200078e0a03 */
[----:B------:R-:W-:-:S04]  /*0620*/  LEA.HI R2, R2, R7, RZ, 0x2 ;  /* 0x0000000702027211 */ /* 0x000fc800078f10ff */
[----:B------:R-:W-:Y:S01]  /*0630*/  ISETP.NE.AND P4, PT, R3, R10, PT ;  /* 0x0000000a0300720c */ /* 0x000fe20003f85270 */
[----:B------:R-:W-:Y:S01]  /*0640*/  IMAD.SHL.U32 R3, R6, 0x4, RZ ;  /* 0x0000000406037824 */ /* 0x000fe200078e00ff */
[----:B------:R-:W-:Y:S01]  /*0650*/  LOP3.LUT R2, R2, 0xfffffffc, RZ, 0xc0, !PT ;  /* 0xfffffffc02027812 */ /* 0x000fe200078ec0ff */
[----:B-----5:R-:W-:Y:S01]  /*0660*/  IMAD.MOV R20, RZ, RZ, -R13 ;  /* 0x000000ffff147224 */ /* 0x020fe200078e0a0d */
[----:B-1----:R-:W-:Y:S02]  /*0670*/  @!UP0 ULEA UR6, UR7, UR6, 0x18 ;  /* 0x0000000607068291 */ /* 0x002fe4000f8ec03f */
[----:B------:R-:W-:Y:S01]  /*0680*/  LOP3.LUT R3, R6, 0xc, R3, 0x78, !PT ;  /* 0x0000000c06037812 */ /* 0x000fe200078e7803 */
[----:B------:R-:W-:Y:S01]  /*0690*/  IMAD.IADD R7, R7, 0x1, -R2 ;  /* 0x0000000107077824 */ /* 0x000fe200078e0a02 */
[----:B------:R-:W-:Y:S01]  /*06a0*/  VOTEU.ALL UP0, P0 ;  /* 0x00000000003f7886 */ /* 0x000fe20000000000 */
[----:B---3--:R-:W-:Y:S01]  /*06b0*/  IMAD R13, R11, R20, R8 ;  /* 0x000000140b0d7224 */ /* 0x008fe200078e0208 */
[----:B------:R-:W-:Y:S01]  /*06c0*/  LOP3.LUT P0, RZ, R5, 0x7, RZ, 0xc0, !PT ;  /* 0x0000000705ff7812 */ /* 0x000fe2000780c0ff */
[----:B------:R-:W-:Y:S01]  /*06d0*/  IMAD.MOV.U32 R6, RZ, RZ, 0x1 ;  /* 0x00000001ff067424 */ /* 0x000fe200078e00ff */
[----:B------:R-:W-:-:S02]  /*06e0*/  ISETP.NE.AND P1, PT, R7, 0x3, PT ;  /* 0x000000030700780c */ /* 0x000fc40003f25270 */
[----:B------:R-:W-:Y:S02]  /*06f0*/  @P4 LEA.HI R2, R3, R3, RZ, 0x1 ;  /* 0x0000000303024211 */ /* 0x000fe400078f08ff */
[----:B------:R-:W-:Y:S01]  /*0700*/  ISETP.EQ.OR P1, PT, R7, RZ, !P1 ;  /* 0x000000ff0700720c */ /* 0x000fe20004f22670 */
[----:B------:R-:W0:Y:S02]  /*0710*/  FENCE.VIEW.ASYNC.S ;  /* 0x00000000000073c6 */ /* 0x000e240000000000 */
[----:B0-----:R0:W1:Y:S01]  /*0720*/  @!UP0 SYNCS.EXCH.64 URZ, [UR6+0x60], UR4 ;  /* 0x00006004063f85b2 */ /* 0x0010620008000100 */
[----:B------:R-:W-:Y:S02]  /*0730*/  @P4 SHF.R.S32.HI R2, RZ, 0x1, R2 ;  /* 0x00000001ff024819 */ /* 0x000fe40000011402 */
[----:B------:R-:W-:Y:S02]  /*0740*/  ISETP.LT.U32.AND P0, PT, R3, 0x4, !P0 ;  /* 0x000000040300780c */ /* 0x000fe40004701070 */
[----:B------:R-:W-:-:S02]  /*0750*/  @P4 ISETP.NE.AND P5, PT, R2, R13, PT ;  /* 0x0000000d0200420c */ /* 0x000fc40003fa5270 */
[----:B------:R-:W-:Y:S02]  /*0760*/  ISETP.EQ.AND P1, PT, R4, RZ, P1 ;  /* 0x000000ff0400720c */ /* 0x000fe40000f22270 */
[----:B------:R-:W-:Y:S02]  /*0770*/  SEL R5, RZ, 0x1, !P0 ;  /* 0x00000001ff057807 */ /* 0x000fe40004000000 */
[----:B------:R-:W-:Y:S02]  /*0780*/  @P4 SEL R6, RZ, 0x1, P5 ;  /* 0x00000001ff064807 */ /* 0x000fe40002800000 */
[----:B------:R-:W-:Y:S02]  /*0790*/  SEL R2, RZ, 0x1, !P1 ;  /* 0x00000001ff027807 */ /* 0x000fe40004800000 */
[----:B------:R-:W-:Y:S01]  /*07a0*/  LOP3.LUT R6, R6, R5, RZ, 0xc0, !PT ;  /* 0x0000000506067212 */ /* 0x000fe200078ec0ff */
[----:B------:R0:W2:Y:S01]  /*07b0*/  @!UP1 SYNCS.EXCH.64 URZ, [UR6+0x68], UR4 ;  /* 0x00006804063f95b2 */ /* 0x0000a20008000100 */
[----:B------:R-:W-:Y:S01]  /*07c0*/  SEL R2, R2, 0x2, P6 ;  /* 0x0000000202027807 */ /* 0x000fe20003000000 */
[----:B------:R-:W-:Y:S01]  /*07d0*/  NOP ;  /* 0x0000000000007918 */ /* 0x000fe20000000000 */
[----:B------:R-:W-:Y:S05]  /*07e0*/  @!P2 BRA `(.L_x_3) ;  /* 0x000000000008a947 */ /* 0x000fea0003800000 */
[----:B-12-4-:R-:W-:Y:S01]  /*07f0*/  UCGABAR_ARV ;  /* 0x00000000000079c7 */ /* 0x016fe20008000000 */
[----:B------:R-:W-:Y:S05]  /*0800*/  BRA `(.L_x_4) ;  /* 0x0000000000047947 */ /* 0x000fea0003800000 */
.L_x_3:
[----:B-12-4-:R-:W-:Y:S01]  /*0810*/  NOP ;  /* 0x0000000000007918 */ /* 0x016fe20000000000 */
.L_x_4:
[----:B------:R-:W1:Y:S01]  /*0820*/  LDC R4, c[0x0][0x65c] ;  /* 0x00019700ff047b82 */ /* 0x000e620000000800 */
[----:B------:R-:W-:Y:S01]  /*0830*/  IMAD.MOV.U32 R5, RZ, RZ, RZ ;  /* 0x000000ffff057224 */ /* 0x000fe200078e00ff */
[----:B-1----:R-:W-:Y:S01]  /*0840*/  ISETP.NE.AND P4, PT, R4, 0x1, PT ;  /* 0x000000010400780c */ /* 0x002fe20003f85270 */
[----:B------:R-:W-:-:S12]  /*0850*/  IMAD.U32 R4, RZ, RZ, UR8 ;  /* 0x00000008ff047e24 */ /* 0x000fd8000f8e00ff */
[----:B------:R-:W1:Y:S01]  /*0860*/  @P4 LDC R15, c[0x0][0x10] ;  /* 0x00000400ff0f4b82 */ /* 0x000e620000000800 */
[----:B------:R-:W-:Y:S02]  /*0870*/  @P4 IMAD.MOV.U32 R9, RZ, RZ, RZ ;  /* 0x000000ffff094224 */ /* 0x000fe400078e00ff */
[----:B------:R-:W-:-:S05]  /*0880*/  @P4 IMAD.MOV.U32 R17, RZ, RZ, RZ ;  /* 0x000000ffff114224 */ /* 0x000fca00078e00ff */
[----:B------:R-:W2:Y:S01]  /*0890*/  @!P4 LDC R13, c[0x0][0xc] ;  /* 0x00000300ff0dcb82 */ /* 0x000ea20000000800 */
[----:B-1----:R-:W-:-:S04]  /*08a0*/  @P4 IMAD.WIDE.U32 R14, R15, UR8, R8 ;  /* 0x000000080f0e4c25 */ /* 0x002fc8000f8e0008 */
[----:B--2---:R-:W-:-:S04]  /*08b0*/  @!P4 IMAD.WIDE.U32 R12, R8, R13, R4 ;  /* 0x0000000d080cc225 */ /* 0x004fc800078e0004 */
[----:B------:R-:W-:Y:S02]  /*08c0*/  @P4 IMAD.MOV.U32 R4, RZ, RZ, R14 ;  /* 0x000000ffff044224 */ /* 0x000fe400078e000e */
[----:B------:R-:W-:Y:S02]  /*08d0*/  @P4 IMAD.IADD R5, R15, 0x1, R17 ;  /* 0x000000010f054824 */ /* 0x000fe400078e0211 */
[----:B------:R-:W-:Y:S02]  /*08e0*/  @!P4 IMAD.MOV.U32 R4, RZ, RZ, R12 ;  /* 0x000000ffff04c224 */ /* 0x000fe400078e000c */
[----:B------:R-:W-:Y:S01]  /*08f0*/  @!P4 IMAD.MOV.U32 R5, RZ, RZ, R13 ;  /* 0x000000ffff05c224 */ /* 0x000fe200078e000d */
[----:B------:R-:W-:Y:S06]  /*0900*/  @!P2 BRA `(.L_x_5) ;  /* 0x00000000000ca947 */ /* 0x000fec0003800000 */
[----:B------:R-:W-:Y:S01]  /*0910*/  UCGABAR_WAIT ;  /* 0x0000000000007dc7 */ /* 0x000fe20008000000 */
[----:B------:R-:W-:Y:S01]  /*0920*/  CCTL.IVALL ;  /* 0x00000000ff00798f */ /* 0x000fe20002000000 */
[----:B------:R-:W-:Y:S05]  /*0930*/  BRA `(.L_x_6) ;  /* 0x0000000000047947 */ /* 0x000fea0003800000 */
.L_x_5:
[----:B------:R-:W-:Y:S06]  /*0940*/  BAR.SYNC.DEFER_BLOCKING 0x0 ;  /* 0x0000000000007b1d */ /* 0x000fec0000010000 */
.L_x_6:
[----:B------:R-:W-:Y:S05]  /*0950*/  @!P3 BRA `(.L_x_7) ;  /* 0x0000004c0054b947 */ /* 0x000fea0003800000 */
[----:B------:R-:W-:-:S13]  /*0960*/  ISETP.GT.U32.AND P0, PT, R16, 0x1, PT ;  /* 0x000000011000780c */ /* 0x000fda0003f04070 */
[----:B0-----:R-:W-:Y:S05]  /*0970*/  @P0 EXIT ;  /* 0x000000000000094d */ /* 0x001fea0003800000 */
[----:B------:R-:W-:Y:S01]  /*0980*/  ULDC.64 UR4, c[0x0][0x650] ;  /* 0x0001940000047ab9 */ /* 0x000fe20000000a00 */
[----:B------:R-:W-:Y:S01]  /*0990*/  PRMT R14, RZ, 0x7610, R14 ;  /* 0x00007610ff0e7816 */ /* 0x000fe2000000000e */
[----:B------:R-:W-:Y:S01]  /*09a0*/  IMAD.MOV.U32 R71, RZ, RZ, -0x1 ;  /* 0xffffffffff477424 */ /* 0x000fe200078e00ff */
[----:B------:R-:W-:Y:S01]  /*09b0*/  ISETP.GE.U32.AND P0, PT, R4, UR4, PT ;  /* 0x0000000404007c0c */ /* 0x000fe2000bf06070 */
[----:B------:R-:W-:Y:S02]  /*09c0*/  IMAD.MOV.U32 R15, RZ, RZ, -0x1 ;  /* 0xffffffffff0f7424 */ /* 0x000fe400078e00ff */
[----:B------:R-:W-:Y:S01]  /*09d0*/  IMAD.MOV.U32 R73, RZ, RZ, -0x1 ;  /* 0xffffffffff497424 */ /* 0x000fe200078e00ff */
[----:B------:R-:W-:-:S13]  /*09e0*/  ISETP.GE.U32.AND.EX P0, PT, R5, UR5, PT, P0 ;  /* 0x0000000505007c0c */ /* 0x000fda000bf06100 */
[----:B------:R-:W-:Y:S05]  /*09f0*/  @P0 BRA `(.L_x_8) ;  /* 0x0000000400240947 */ /* 0x000fea0003800000 */
[----:B------:R-:W0:Y:S01]  /*0a00*/  LDC.64 R22, c[0x0][0x628] ;  /* 0x00018a00ff167b82 */ /* 0x000e220000000a00 */
[----:B------:R-:W-:Y:S02]  /*0a10*/  IMAD.MOV.U32 R12, RZ, RZ, R4 ;  /* 0x000000ffff0c7224 */ /* 0x000fe400078e0004 */
[----:B------:R-:W-:-:S05]  /*0a20*/  IMAD.MOV.U32 R13, RZ, RZ, R5 ;  /* 0x000000ffff0d7224 */ /* 0x000fca00078e0005 */
[----:B------:R-:W1:Y:S08]  /*0a30*/  LDC R18, c[0x0][0x630] ;  /* 0x00018c00ff127b82 */ /* 0x000e700000000800 */
[----:B------:R-:W2:Y:S01]  /*0a40*/  LDC.64 R24, c[0x0][0x620] ;  /* 0x00018800ff187b82 */ /* 0x000ea20000000a00 */
[----:B0-----:R-:W-:-:S04]  /*0a50*/  ISETP.NE.U32.AND P0, PT, R22, RZ, PT ;  /* 0x000000ff1600720c */ /* 0x001fc80003f05070 */
[----:B------:R-:W-:-:S13]  /*0a60*/  ISETP.NE.AND.EX P0, PT, R23, RZ, PT, P0 ;  /* 0x000000ff1700720c */ /* 0x000fda0003f05300 */
[----:B-12---:R-:W-:Y:S05]  /*0a70*/  @!P0 BRA `(.L_x_9) ;  /* 0x0000000000288947 */ /* 0x006fea0003800000 */
[----:B------:R-:W0:Y:S02]  /*0a80*/  LDC R7, c[0x0][0x634] ;  /* 0x00018d00ff077b82 */ /* 0x000e240000000800 */
[----:B0-----:R-:W-:-:S05]  /*0a90*/  IADD3 R7, P0, R4, R7, RZ ;  /* 0x0000000704077210 */ /* 0x001fca0007f1e0ff */
[----:B------:R-:W-:-:S04]  /*0aa0*/  IMAD.X R19, RZ, RZ, R5, P0 ;  /* 0x000000ffff137224 */ /* 0x000fc800000e0605 */
[----:B------:R-:W-:-:S04]  /*0ab0*/  IMAD.WIDE.U32 R12, R19, R22, RZ ;  /* 0x00000016130c7225 */ /* 0x000fc800078e00ff */
[----:B------:R-:W-:-:S04]  /*0ac0*/  IMAD.WIDE.U32 R14, P0, R7, R23, R12 ;  /* 0x00000017070e7225 */ /* 0x000fc8000780000c */
[----:B------:R-:W-:-:S04]  /*0ad0*/  IMAD.WIDE.U32 R12, R7, R22, RZ ;  /* 0x00000016070c7225 */ /* 0x000fc800078e00ff */
[----:B------:R-:W-:Y:S01]  /*0ae0*/  IMAD.X R17, RZ, RZ, RZ, P0 ;  /* 0x000000ffff117224 */ /* 0x000fe200000e06ff */
[----:B------:R-:W-:Y:S01]  /*0af0*/  IADD3 RZ, P0, R13, R14, RZ ;  /* 0x0000000e0dff7210 */ /* 0x000fe20007f1e0ff */
[----:B------:R-:W-:-:S04]  /*0b00*/  IMAD.MOV.U32 R16, RZ, RZ, R15 ;  /* 0x000000ffff107224 */ /* 0x000fc800078e000f */
[----:B------:R-:W-:-:S08]  /*0b10*/  IMAD.WIDE.U32.X R12, R19, R23, R16, P0 ;  /* 0x00000017130c7225 */ /* 0x000fd000000e0410 */
.L_x_9:
[----:B------:R-:W0:Y:S01]  /*0b20*/  LDC.64 R28, c[0x0][0x640] ;  /* 0x00019000ff1c7b82 */ /* 0x000e220000000a00 */
[--C-:B------:R-:W-:Y:S01]  /*0b30*/  SHF.R.U64 R73, R12, R18, R13.reuse ;  /* 0x000000120c497219 */ /* 0x100fe2000000120d */
[----:B------:R-:W-:Y:S01]  /*0b40*/  IMAD R27, R11, R20, R8 ;  /* 0x000000140b1b7224 */ /* 0x000fe200078e0208 */
[----:B------:R-:W-:Y:S01]  /*0b50*/  SHF.R.U32.HI R7, RZ, R18, R13 ;  /* 0x00000012ff077219 */ /* 0x000fe2000001160d */
[----:B------:R-:W-:Y:S01]  /*0b60*/  IMAD.MOV.U32 R23, RZ, RZ, 0x1 ;  /* 0x00000001ff177424 */ /* 0x000fe200078e00ff */
[----:B------:R-:W-:-:S03]  /*0b70*/  IADD3 R9, P0, RZ, -R73, RZ ;  /* 0x80000049ff097210 */ /* 0x000fc60007f1e0ff */
[----:B------:R-:W1:Y:S02]  /*0b80*/  LDC R22, c[0x0][0x618] ;  /* 0x00018600ff167b82 */ /* 0x000e640000000800 */
[----:B------:R-:W-:Y:S02]  /*0b90*/  IMAD.X R7, RZ, RZ, ~R7, P0 ;  /* 0x000000ffff077224 */ /* 0x000fe400000e0e07 */
[----:B------:R-:W-:-:S04]  /*0ba0*/  IMAD.WIDE.U32 R12, R9, R24, R4 ;  /* 0x00000018090c7225 */ /* 0x000fc800078e0004 */
[----:B------:R-:W2:Y:S01]  /*0bb0*/  LDC R18, c[0x0][0x608] ;  /* 0x00018200ff127b82 */ /* 0x000ea20000000800 */
[----:B------:R-:W-:Y:S02]  /*0bc0*/  IMAD R14, R7, R24, RZ ;  /* 0x00000018070e7224 */ /* 0x000fe400078e02ff */
[----:B------:R-:W-:Y:S02]  /*0bd0*/  IMAD.MOV.U32 R7, RZ, RZ, -0x1 ;  /* 0xffffffffff077424 */ /* 0x000fe400078e00ff */
[----:B------:R-:W-:-:S03]  /*0be0*/  IMAD R9, R9, R25, R14 ;  /* 0x0000001909097224 */ /* 0x000fc600078e020e */
[----:B------:R-:W3:Y:S01]  /*0bf0*/  LDC R26, c[0x0][0x658] ;  /* 0x00019600ff1a7b82 */ /* 0x000ee20000000800 */
[----:B------:R-:W-:Y:S01]  /*0c00*/  IMAD.IADD R9, R13, 0x1, R9 ;  /* 0x000000010d097824 */ /* 0x000fe200078e0209 */
[----:B0-----:R-:W-:-:S04]  /*0c10*/  ISETP.NE.U32.AND P0, PT, R28, RZ, PT ;  /* 0x000000ff1c00720c */ /* 0x001fc80003f05070 */
[----:B------:R-:W-:Y:S02]  /*0c20*/  ISETP.NE.AND.EX P0, PT, R29, RZ, PT, P0 ;  /* 0x000000ff1d00720c */ /* 0x000fe40003f05300 */
[----:B------:R-:W0:Y:S01]  /*0c30*/  LDC R24, c[0x0][0x600] ;  /* 0x00018000ff187b82 */ /* 0x000e220000000800 */
[-CC-:B-1----:R-:W-:Y:S02]  /*0c40*/  SHF.R.U64 R16, R12, R22.reuse, R9.reuse ;  /* 0x000000160c107219 */ /* 0x182fe40000001209 */
[----:B------:R-:W-:-:S05]  /*0c50*/  SHF.R.U32.HI R9, RZ, R22, R9 ;  /* 0x00000016ff097219 */ /* 0x000fca0000011609 */
[----:B------:R-:W1:Y:S01]  /*0c60*/  LDC R19, c[0x0][0x648] ;  /* 0x00019200ff137b82 */ /* 0x000e620000000800 */
[-CC-:B--2---:R-:W-:Y:S02]  /*0c70*/  SHF.R.U64 R22, R16, R18.reuse, R9.reuse ;  /* 0x0000001210167219 */ /* 0x184fe40000001209 */
[----:B------:R-:W-:-:S05]  /*0c80*/  SHF.R.U32.HI R9, RZ, R18, R9 ;  /* 0x00000012ff097219 */ /* 0x000fca0000011609 */
[----:B------:R-:W2:Y:S01]  /*0c90*/  LDC R21, c[0x0][0x638] ;  /* 0x00018e00ff157b82 */ /* 0x000ea20000000800 */
[-CC-:B---3--:R-:W-:Y:S02]  /*0ca0*/  SHF.R.U64 R18, R22, R26.reuse, R9.reuse ;  /* 0x0000001a16127219 */ /* 0x188fe40000001209 */
[-C--:B------:R-:W-:Y:S02]  /*0cb0*/  SHF.L.U32 R7, R7, R26.reuse, RZ ;  /* 0x0000001a07077219 */ /* 0x080fe400000006ff */
[----:B------:R-:W-:Y:S01]  /*0cc0*/  SHF.R.U32.HI R9, RZ, R26, R9 ;  /* 0x0000001aff097219 */ /* 0x000fe20000011609 */
[----:B------:R-:W-:Y:S01]  /*0cd0*/  IMAD.MOV.U32 R8, RZ, RZ, R18 ;  /* 0x000000ffff087224 */ /* 0x000fe200078e0012 */
[----:B------:R-:W-:Y:S01]  /*0ce0*/  LOP3.LUT R11, RZ, R7, RZ, 0x33, !PT ;  /* 0x00000007ff0b7212 */ /* 0x000fe200078e33ff */
[----:B------:R-:W3:Y:S01]  /*0cf0*/  LDC R25, c[0x0][0x610] ;  /* 0x00018400ff197b82 */ /* 0x000ee20000000800 */
[----:B------:R-:W-:Y:S05]  /*0d00*/  @!P0 BRA `(.L_x_10) ;  /* 0x0000000000288947 */ /* 0x000fea0003800000 */
[----:B------:R-:W4:Y:S02]  /*0d10*/  LDC R7, c[0x0][0x64c] ;  /* 0x00019300ff077b82 */ /* 0x000f240000000800 */
[----:B----4-:R-:W-:-:S05]  /*0d20*/  IADD3 R7, P0, R18, R7, RZ ;  /* 0x0000000712077210 */ /* 0x010fca0007f1e0ff */
        /* <DEDUP_REMOVED lines=8> */
.L_x_10:
[----:B-1----:R-:W-:Y:S01]  /*0db0*/  SHF.R.U64 R9, R8, R19, R9 ;  /* 0x0000001308097219 */ /* 0x002fe20000001209 */
[----:B------:R-:W-:Y:S01]  /*0dc0*/  IMAD.MOV.U32 R14, RZ, RZ, 0x1 ;  /* 0x00000001ff0e7424 */ /* 0x000fe200078e00ff */
[----:B------:R-:W-:Y:S01]  /*0dd0*/  LOP3.LUT R8, R22, R11, RZ, 0xc0, !PT ;  /* 0x0000000b16087212 */ /* 0x000fe200078ec0ff */
[----:B0-----:R-:W-:Y:S01]  /*0de0*/  VIADD R11, R24, 0xffffffff ;  /* 0xffffffff180b7836 */ /* 0x001fe20000000000 */
[----:B------:R-:W-:Y:S01]  /*0df0*/  SHF.L.U32 R7, R23, R26, RZ ;  /* 0x0000001a17077219 */ /* 0x000fe200000006ff */
[----:B------:R-:W-:Y:S01]  /*0e00*/  IMAD.MOV R12, RZ, RZ, -R9 ;  /* 0x000000ffff0c7224 */ /* 0x000fe200078e0a09 */
[----:B------:R-:W-:Y:S02]  /*0e10*/  SEL R10, R10, R27, !P4 ;  /* 0x0000001b0a0a7207 */ /* 0x000fe40006000000 */
[----:B------:R-:W-:Y:S01]  /*0e20*/  LOP3.LUT R11, R16, R11, RZ, 0xc0, !PT ;  /* 0x0000000b100b7212 */ /* 0x000fe200078ec0ff */
[----:B------:R-:W-:Y:S02]  /*0e30*/  IMAD R9, R7, R9, R8 ;  /* 0x0000000907097224 */ /* 0x000fe400078e0208 */
[----:B--2---:R-:W-:-:S02]  /*0e40*/  IMAD R7, R12, R21, R18 ;  /* 0x000000150c077224 */ /* 0x004fc400078e0212 */
[----:B---3--:R-:W-:Y:S02]  /*0e50*/  IMAD R10, R9, R25, R10 ;  /* 0x00000019090a7224 */ /* 0x008fe400078e020a */
[----:B------:R-:W-:-:S05]  /*0e60*/  IMAD R7, R7, R24, R11 ;  /* 0x0000001807077224 */ /* 0x000fca00078e020b */
[----:B------:R-:W-:Y:S02]  /*0e70*/  SEL R15, R7, R10, !P4 ;  /* 0x0000000a070f7207 */ /* 0x000fe40006000000 */
[----:B------:R-:W-:-:S07]  /*0e80*/  SEL R71, R10, R7, !P4 ;  /* 0x000000070a477207 */ /* 0x000fce0006000000 */
.L_x_8:
[----:B------:R-:W-:-:S08]  /*0e90*/  NOP ;  /* 0x0000000000007918 */ /* 0x000fd00000000000 */
[----:B------:R-:W0:Y:S02]  /*0ea0*/  USETMAXREG.TRY_ALLOC.CTAPOOL UP0, 0xe8 ;  /* 0x000000e8000079c8 */ /* 0x000e240008000600 */
[----:B0-----:R-:W-:-:S13]  /*0eb0*/  PLOP3.LUT P0, PT, PT, PT, UP0, 0x80, 0x0 ;  /* 0x000000000000781c */ /* 0x001fda0003f0f008 */
[----:B------:R-:W-:Y:S05]  /*0ec0*/  @!P0 BRA `(.L_x_8) ;  /* 0xfffffffc00f08947 */ /* 0x000fea000383ffff */
[----:B------:R-:W-:Y:S01]  /*0ed0*/  ULDC.64 UR4, c[0x0][0x598] ;  /* 0x0001660000047ab9 */ /* 0x000fe20000000a00 */
[----:B------:R-:W-:Y:S01]  /*0ee0*/  ULDC.64 UR16, c[0x0][0x208] ;  /* 0x0000820000107ab9 */ /* 0x000fe20000000a00 */
[----:B------:R-:W-:-:S04]  /*0ef0*/  ISETP.NE.U32.AND P0, PT, RZ, UR4, PT ;  /* 0x00000004ff007c0c */ /* 0x000fc8000bf05070 */
[----:B------:R-:W-:-:S13]  /*0f00*/  ISETP.NE.AND.EX P0, PT, RZ, UR5, PT, P0 ;  /* 0x00000005ff007c0c */ /* 0x000fda000bf05300 */
[----:B------:R-:W-:Y:S05]  /*0f10*/  @!P0 BRA `(.L_x_11) ;  /* 0x00000000001c8947 */ /* 0x000fea0003800000 */
[----:B------:R-:W0:Y:S02]  /*0f20*/  LDC.64 R8, c[0x0][0x598] ;  /* 0x00016600ff087b82 */ /* 0x000e240000000a00 */
[----:B0-----:R-:W2:Y:S02]  /*0f30*/  LDG.E.64 R8, desc[UR16][R8.64] ;  /* 0x0000001008087981 */ /* 0x001ea4000c1e1b00 */
[----:B--2---:R-:W-:-:S04]  /*0f40*/  ISETP.NE.U32.AND P0, PT, R8, RZ, PT ;  /* 0x000000ff0800720c */ /* 0x004fc80003f05070 */
[----:B------:R-:W-:-:S13]  /*0f50*/  ISETP.NE.AND.EX P0, PT, R9, RZ, PT, P0 ;  /* 0x000000ff0900720c */ /* 0x000fda0003f05300 */
[----:B------:R-:W-:Y:S05]  /*0f60*/  @!P0 BRA `(.L_x_11) ;  /* 0x0000000000088947 */ /* 0x000fea0003800000 */
[----:B------:R0:W5:Y:S01]  /*0f70*/  LD.E R7, desc[UR16][R8.64] ;  /* 0x0000001008077980 */ /* 0x000162000c101900 */
[----:B------:R-:W-:Y:S05]  /*0f80*/  BRA `(.L_x_12) ;  /* 0x0000000000207947 */ /* 0x000fea0003800000 */
.L_x_11:
[----:B------:R-:W-:Y:S02]  /*0f90*/  ULDC.64 UR4, c[0x0][0x588] ;  /* 0x0001620000047ab9 */ /* 0x000fe40000000a00 */
[----:B------:R-:W-:-:S04]  /*0fa0*/  ISETP.NE.U32.AND P0, PT, RZ, UR4, PT ;  /* 0x00000004ff007c0c */ /* 0x000fc8000bf05070 */
[----:B------:R-:W-:-:S13]  /*0fb0*/  ISETP.NE.AND.EX P0, PT, RZ, UR5, PT, P0 ;  /* 0x00000005ff007c0c */ /* 0x000fda000bf05300 */
[----:B------:R-:W-:Y:S05]  /*0fc0*/  @!P0 BRA `(.L_x_13) ;  /* 0x00000000000c8947 */ /* 0x000fea0003800000 */
[----:B------:R-:W0:Y:S02]  /*0fd0*/  LDC.64 R8, c[0x0][0x588] ;  /* 0x00016200ff087b82 */ /* 0x000e240000000a00 */
[----:B0-----:R1:W5:Y:S01]  /*0fe0*/  LDG.E R7, desc[UR16][R8.64] ;  /* 0x0000001008077981 */ /* 0x001362000c1e1900 */
[----:B------:R-:W-:Y:S05]  /*0ff0*/  BRA `(.L_x_12) ;  /* 0x0000000000047947 */ /* 0x000fea0003800000 */
.L_x_13:
[----:B------:R-:W2:Y:S02]  /*1000*/  LDC R7, c[0x0][0x580] ;  /* 0x00016000ff077b82 */ /* 0x000ea40000000800 */
.L_x_12:
[----:B------:R-:W-:Y:S02]  /*1010*/  ULDC.64 UR4, c[0x0][0x5a0] ;  /* 0x0001680000047ab9 */ /* 0x000fe40000000a00 */
[----:B------:R-:W-:-:S04]  /*1020*/  ISETP.NE.U32.AND P0, PT, RZ, UR4, PT ;  /* 0x00000004ff007c0c */ /* 0x000fc8000bf05070 */
[----:B------:R-:W-:-:S13]  /*1030*/  ISETP.NE.AND.EX P0, PT, RZ, UR5, PT, P0 ;  /* 0x00000005ff007c0c */ /* 0x000fda000bf05300 */
[----:B------:R-:W-:Y:S05]  /*1040*/  @!P0 BRA `(.L_x_14) ;  /* 0x00000000001c8947 */ /* 0x000fea0003800000 */
[----:B01----:R-:W0:Y:S02]  /*1050*/  LDC.64 R8, c[0x0][0x5a0] ;  /* 0x00016800ff087b82 */ /* 0x003e240000000a00 */
[----:B0-----:R-:W3:Y:S02]  /*1060*/  LDG.E.64 R8, desc[UR16][R8.64] ;  /* 0x0000001008087981 */ /* 0x001ee4000c1e1b00 */
[----:B---3--:R-:W-:-:S04]  /*1070*/  ISETP.NE.U32.AND P0, PT, R8, RZ, PT ;  /* 0x000000ff0800720c */ /* 0x008fc80003f05070 */
[----:B------:R-:W-:-:S13]  /*1080*/  ISETP.NE.AND.EX P0, PT, R9, RZ, PT, P0 ;  /* 0x000000ff0900720c */ /* 0x000fda0003f05300 */
[----:B------:R-:W-:Y:S05]  /*1090*/  @!P0 BRA `(.L_x_14) ;  /* 0x0000000000088947 */ /* 0x000fea0003800000 */
[----:B------:R0:W5:Y:S01]  /*10a0*/  LD.E R12, desc[UR16][R8.64] ;  /* 0x00000010080c7980 */ /* 0x000162000c101900 */
[----:B------:R-:W-:Y:S05]  /*10b0*/  BRA `(.L_x_15) ;  /* 0x0000000000207947 */ /* 0x000fea0003800000 */
.L_x_14:
[----:B------:R-:W-:Y:S02]  /*10c0*/  ULDC.64 UR4, c[0x0][0x590] ;  /* 0x0001640000047ab9 */ /* 0x000fe40000000a00 */
[----:B------:R-:W-:-:S04]  /*10d0*/  ISETP.NE.U32.AND P0, PT, RZ, UR4, PT ;  /* 0x00000004ff007c0c */ /* 0x000fc8000bf05070 */
[----:B------:R-:W-:-:S13]  /*10e0*/  ISETP.NE.AND.EX P0, PT, RZ, UR5, PT, P0 ;  /* 0x00000005ff007c0c */ /* 0x000fda000bf05300 */
[----:B------:R-:W-:Y:S05]  /*10f0*/  @!P0 BRA `(.L_x_16) ;  /* 0x00000000000c8947 */ /* 0x000fea0003800000 */
[----:B------:R-:W3:Y:S02]  /*1100*/  LDC.64 R12, c[0x0][0x590] ;  /* 0x00016400ff0c7b82 */ /* 0x000ee40000000a00 */
[----:B---3--:R3:W5:Y:S01]  /*1110*/  LDG.E R12, desc[UR16][R12.64] ;  /* 0x000000100c0c7981 */ /* 0x008762000c1e1900 */
[----:B------:R-:W-:Y:S05]  /*1120*/  BRA `(.L_x_15) ;  /* 0x0000000000047947 */ /* 0x000fea0003800000 */
.L_x_16:
[----:B------:R-:W4:Y:S02]  /*1130*/  LDC R12, c[0x0][0x584] ;  /* 0x00016100ff0c7b82 */ /* 0x000f240000000800 */
.L_x_15:
[----:B------:R-:W-:-:S13]  /*1140*/  LOP3.LUT P0, RZ, R14, 0xff, RZ, 0xc0, !PT ;  /* 0x000000ff0eff7812 */ /* 0x000fda000780c0ff */
[----:B------:R-:W-:Y:S05]  /*1150*/  @!P0 EXIT ;  /* 0x000000000000894d */ /* 0x000fea0003800000 */
[----:B------:R-:W-:Y:S01]  /*1160*/  ULDC UR4, c[0x0][0x28c] ;  /* 0x0000a30000047ab9 */ /* 0x000fe20000000800 */
[----:B------:R-:W-:Y:S01]  /*1170*/  LOP3.LUT R81, R2, 0x1, RZ, 0xfc, !PT ;  /* 0x0000000102517812 */ /* 0x000fe200078efcff */
[----:B------:R-:W-:-:S04]  /*1180*/  UIADD3 UR4, UR4, 0x7f, URZ ;  /* 0x0000007f04047890 */ /* 0x000fc8000fffe03f */
[----:B------:R-:W-:-:S04]  /*1190*/  USHF.R.S32.HI UR5, URZ, 0x1f, UR4 ;  /* 0x0000001f3f057899 */ /* 0x000fc80008011404 */
[----:B------:R-:W-:-:S03]  /*11a0*/  ULEA.HI UR5, UR5, UR4, URZ, 0x7 ;  /* 0x0000000405057291 */ /* 0x000fc6000f8f383f */
[----:B------:R-:W-:Y:S01]  /*11b0*/  UMOV UR4, URZ ;  /* 0x0000003f00047c82 */ /* 0x000fe20008000000 */
[----:B------:R-:W-:-:S03]  /*11c0*/  USHF.R.S32.HI UR9, URZ, 0x7, UR5 ;  /* 0x000000073f097899 */ /* 0x000fc60008011405 */
[----:B------:R-:W-:-:S09]  /*11d0*/  UMOV UR5, URZ ;  /* 0x0000003f00057c82 */ /* 0x000fd20008000000 */
.L_x_107:
[----:B01----:R-:W-:Y:S01]  /*11e0*/  LOP3.LUT R8, R0, 0x80, RZ, 0xc0, !PT ;  /* 0x0000008000087812 */ /* 0x003fe200078ec0ff */
[----:B------:R-:W0:Y:S01]  /*11f0*/  S2UR UR13, SR_CgaCtaId ;  /* 0x00000000000d79c3 */ /* 0x000e220000008800 */
[----:B------:R-:W-:Y:S01]  /*1200*/  UMOV UR12, 0x400 ;  /* 0x00000400000c7882 */ /* 0x000fe20000000000 */
[----:B------:R-:W-:Y:S01]  /*1210*/  UMOV UR6, URZ ;  /* 0x0000003f00067c82 */ /* 0x000fe20008000000 */
[----:B------:R-:W-:Y:S01]  /*1220*/  SHF.R.U32.HI R8, RZ, 0x7, R8 ;  /* 0x00000007ff087819 */ /* 0x000fe20000011608 */
[----:B------:R-:W-:Y:S01]  /*1230*/  UMOV UR7, URZ ;  /* 0x0000003f00077c82 */ /* 0x000fe20008000000 */
[----:B------:R-:W-:Y:S01]  /*1240*/  UMOV UR18, UR5 ;  /* 0x0000000500127c82 */ /* 0x000fe20008000000 */
[----:B------:R-:W-:Y:S01]  /*1250*/  CS2R R16, SRZ ;  /* 0x0000000000107805 */ /* 0x000fe2000001ff00 */
[----:B---3--:R-:W-:Y:S01]  /*1260*/  IMAD.MOV.U32 R13, RZ, RZ, RZ ;  /* 0x000000ffff0d7224 */ /* 0x008fe200078e00ff */
[----:B------:R-:W1:Y:S01]  /*1270*/  LDC R9, c[0x0][0x28c] ;  /* 0x0000a300ff097b82 */ /* 0x000e620000000800 */
[----:B------:R-:W3:Y:S01]  /*1280*/  SHFL.IDX PT, R8, R8, RZ, 0x1f ;  /* 0x00001fff08087589 */ /* 0x000ee200000e0000 */
[----:B------:R-:W-:-:S02]  /*1290*/  CS2R R18, SRZ ;  /* 0x0000000000127805 */ /* 0x000fc4000001ff00 */
[----:B------:R-:W-:Y:S02]  /*12a0*/  CS2R R20, SRZ ;  /* 0x0000000000147805 */ /* 0x000fe4000001ff00 */
[----:B------:R-:W-:Y:S02]  /*12b0*/  CS2R R22, SRZ ;  /* 0x0000000000167805 */ /* 0x000fe4000001ff00 */
[----:B------:R-:W-:Y:S02]  /*12c0*/  CS2R R56, SRZ ;  /* 0x0000000000387805 */ /* 0x000fe4000001ff00 */
[----:B------:R-:W-:Y:S02]  /*12d0*/  CS2R R58, SRZ ;  /* 0x00000000003a7805 */ /* 0x000fe4000001ff00 */
[----:B------:R-:W-:Y:S02]  /*12e0*/  CS2R R60, SRZ ;  /* 0x00000000003c7805 */ /* 0x000fe4000001ff00 */
[----:B------:R-:W-:-:S02]  /*12f0*/  CS2R R62, SRZ ;  /* 0x00000000003e7805 */ /* 0x000fc4000001ff00 */
[----:B------:R-:W-:Y:S02]  /*1300*/  CS2R R64, SRZ ;  /* 0x0000000000407805 */ /* 0x000fe4000001ff00 */
[----:B------:R-:W-:Y:S02]  /*1310*/  CS2R R66, SRZ ;  /* 0x0000000000427805 */ /* 0x000fe4000001ff00 */
[----:B------:R-:W-:Y:S01]  /*1320*/  CS2R R68, SRZ ;  /* 0x0000000000447805 */ /* 0x000fe2000001ff00 */
[----:B------:R-:W-:Y:S01]  /*1330*/  IMAD.MOV.U32 R70, RZ, RZ, RZ ;  /* 0x000000ffff467224 */ /* 0x000fe200078e00ff */
[----:B------:R-:W-:Y:S01]  /*1340*/  CS2R R74, SRZ ;  /* 0x00000000004a7805 */ /* 0x000fe2000001ff00 */
[----:B------:R-:W-:Y:S01]  /*1350*/  IMAD.MOV.U32 R72, RZ, RZ, RZ ;  /* 0x000000ffff487224 */ /* 0x000fe200078e00ff */
[----:B------:R-:W-:Y:S02]  /*1360*/  CS2R R76, SRZ ;  /* 0x00000000004c7805 */ /* 0x000fe4000001ff00 */
[----:B------:R-:W-:Y:S01]  /*1370*/  CS2R R78, SRZ ;  /* 0x00000000004e7805 */ /* 0x000fe2000001ff00 */
[----:B------:R-:W-:Y:S01]  /*1380*/  IMAD.MOV.U32 R80, RZ, RZ, RZ ;  /* 0x000000ffff507224 */ /* 0x000fe200078e00ff */
[----:B----4-:R-:W-:Y:S01]  /*1390*/  CS2R R24, SRZ ;  /* 0x0000000000187805 */ /* 0x010fe2000001ff00 */
[----:B------:R-:W-:Y:S01]  /*13a0*/  IMAD.U32 R14, RZ, RZ, UR4 ;  /* 0x00000004ff0e7e24 */ /* 0x000fe2000f8e00ff */
[----:B------:R-:W-:-:S02]  /*13b0*/  CS2R R26, SRZ ;  /* 0x00000000001a7805 */ /* 0x000fc4000001ff00 */
[----:B------:R-:W-:Y:S02]  /*13c0*/  CS2R R28, SRZ ;  /* 0x00000000001c7805 */ /* 0x000fe4000001ff00 */
[----:B------:R-:W-:Y:S02]  /*13d0*/  CS2R R30, SRZ ;  /* 0x00000000001e7805 */ /* 0x000fe4000001ff00 */
[----:B------:R-:W-:Y:S02]  /*13e0*/  CS2R R32, SRZ ;  /* 0x0000000000207805 */ /* 0x000fe4000001ff00 */
[----:B-1----:R-:W-:Y:S02]  /*13f0*/  ISETP.GE.AND P0, PT, R9, 0x1, PT ;  /* 0x000000010900780c */ /* 0x002fe40003f06270 */
[----:B------:R-:W-:Y:S02]  /*1400*/  CS2R R34, SRZ ;  /* 0x0000000000227805 */ /* 0x000fe4000001ff00 */
[----:B---3--:R-:W-:-:S02]  /*1410*/  R2UR UR8, R8 ;  /* 0x00000000080872ca */ /* 0x008fc400000e0000 */
        /* <DEDUP_REMOVED lines=8> */
[----:B------:R-:W-:Y:S02]  /*14a0*/  CS2R R52, SRZ ;  /* 0x0000000000347805 */ /* 0x000fe4000001ff00 */
[----:B------:R-:W-:Y:S01]  /*14b0*/  CS2R R54, SRZ ;  /* 0x0000000000367805 */ /* 0x000fe2000001ff00 */
[----:B------:R-:W-:-:S04]  /*14c0*/  ULEA.HI UR10, UR8, UR8, URZ, 0x1 ;  /* 0x00000008080a7291 */ /* 0x000fc8000f8f083f */
[----:B------:R-:W-:Y:S02]  /*14d0*/  ULOP3.LUT UR11, UR10, 0x7fffe, URZ, 0xc0, !UPT ;  /* 0x0007fffe0a0b7892 */ /* 0x000fe4000f8ec03f */
[----:B0-----:R-:W-:Y:S02]  /*14e0*/  ULEA UR10, UR13, UR12, 0x18 ;  /* 0x0000000c0d0a7291 */ /* 0x001fe4000f8ec03f */
[----:B------:R-:W-:-:S03]  /*14f0*/  UIADD3 UR11, UR8, -UR11, URZ ;  /* 0x8000000b080b7290 */ /* 0x000fc6000fffe03f */
[----:B------:R-:W-:Y:S01]  /*1500*/  UMOV UR8, URZ ;  /* 0x0000003f00087c82 */ /* 0x000fe20008000000 */
[----:B------:R-:W-:-:S04]  /*1510*/  ULEA UR11, UR11, UR10, 0xd ;  /* 0x0000000a0b0b7291 */ /* 0x000fc8000f8e683f */
[----:B------:R-:W-:-:S04]  /*1520*/  UIADD3 UR11, UR11, 0x100, URZ ;  /* 0x000001000b0b7890 */ /* 0x000fc8000fffe03f */
[----:B------:R-:W-:-:S04]  /*1530*/  USHF.R.U32.HI UR11, URZ, 0x4, UR11 ;  /* 0x000000043f0b7899 */ /* 0x000fc8000801160b */
[----:B------:R-:W-:Y:S01]  /*1540*/  ULOP3.LUT UR11, UR11, 0x3fff, URZ, 0xc0, !UPT ;  /* 0x00003fff0b0b7892 */ /* 0x000fe2000f8ec03f */
[----:B------:R-:W-:Y:S11]  /*1550*/  @!P0 BRA `(.L_x_17) ;  /* 0x0000000400a48947 */ /* 0x000ff60003800000 */
[----:B------:R-:W-:-:S13]  /*1560*/  ISETP.NE.AND P1, PT, R81, 0x3, PT ;  /* 0x000000035100780c */ /* 0x000fda0003f25270 */
[----:B------:R-:W-:Y:S05]  /*1570*/  @!P1 BRA `(.L_x_18) ;  /* 0x0000000000049947 */ /* 0x000fea0003800000 */
[----:B------:R-:W-:Y:S01]  /*1580*/  BPT.TRAP 0x1 ;  /* 0x000000040000795c */ /* 0x000fe20000300000 */
.L_x_18:
[----:B------:R-:W-:Y:S01]  /*1590*/  ULEA UR6, UR5, UR10, 0x3 ;  /* 0x0000000a05067291 */ /* 0x000fe2000f8e183f */
[----:B------:R-:W-:-:S05]  /*15a0*/  IMAD.U32 R8, RZ, RZ, UR4 ;  /* 0x00000004ff087e24 */ /* 0x000fca000f8e00ff */
[----:B------:R-:W-:-:S04]  /*15b0*/  SHF.L.U32 R8, R8, 0x1f, RZ ;  /* 0x0000001f08087819 */ /* 0x000fc800000006ff */
[----:B------:R0:W1:Y:S01]  /*15c0*/  SYNCS.PHASECHK.TRANS64.TRYWAIT P0, [UR6], R8 ;  /* 0x00000008ff0075a7 */ /* 0x0000620008000146 */
[----:B------:R-:W-:Y:S05]  /*15d0*/  @!P1 BRA `(.L_x_19) ;  /* 0x0000000000049947 */ /* 0x000fea0003800000 */
[----:B------:R-:W-:Y:S01]  /*15e0*/  BPT.TRAP 0x1 ;  /* 0x000000040000795c */ /* 0x000fe20000300000 */
.L_x_19:
[----:B-1----:R-:W-:Y:S05]  /*15f0*/  @P0 BRA `(.L_x_20) ;  /* 0x0000000000080947 */ /* 0x002fea0003800000 */
[----:B------:R-:W1:Y:S02]  /*1600*/  SYNCS.PHASECHK.TRANS64.TRYWAIT P0, [UR6], R8 ;  /* 0x00000008ff0075a7 */ /* 0x000e640008000146 */
[----:B-1----:R-:W-:Y:S05]  /*1610*/  @!P0 BRA `(.L_x_21) ;  /* 0x0000005400e48947 */ /* 0x002fea0003800000 */
.L_x_20:
[----:B------:R-:W-:Y:S01]  /*1620*/  UIADD3 UR6, UR10, 0x14100, URZ ;  /* 0x000141000a067890 */ /* 0x000fe2000fffe03f */
[----:B------:R-:W-:Y:S01]  /*1630*/  WARPGROUP.ARRIVE ;  /* 0x00000000000079c5 */ /* 0x000fe20000000000 */
[----:B------:R-:W-:Y:S01]  /*1640*/  ULOP3.LUT UR8, UR11, 0x10000, URZ, 0xfc, !UPT ;  /* 0x000100000b087892 */ /* 0x000fe2000f8efc3f */
[----:B------:R-:W-:Y:S01]  /*1650*/  CS2R R16, SRZ ;  /* 0x0000000000107805 */ /* 0x000fe2000001ff00 */
[----:B------:R-:W-:Y:S01]  /*1660*/  USHF.R.U32.HI UR6, URZ, 0x4, UR6 ;  /* 0x000000043f067899 */ /* 0x000fe20008011606 */
[----:B------:R-:W-:Y:S01]  /*1670*/  IMAD.MOV.U32 R13, RZ, RZ, RZ ;  /* 0x000000ffff0d7224 */ /* 0x000fe200078e00ff */
[----:B------:R-:W-:Y:S01]  /*1680*/  UMOV UR13, 0x40000040 ;  /* 0x40000040000d7882 */ /* 0x000fe20000000000 */
[----:B------:R-:W-:Y:S01]  /*1690*/  UMOV UR15, 0x40000040 ;  /* 0x40000040000f7882 */ /* 0x000fe20000000000 */
[----:B------:R-:W-:Y:S01]  /*16a0*/  ULOP3.LUT UR6, UR6, 0x3fff, URZ, 0xc0, !UPT ;  /* 0x00003fff06067892 */ /* 0x000fe2000f8ec03f */
[----:B------:R-:W-:Y:S02]  /*16b0*/  CS2R R18, SRZ ;  /* 0x0000000000127805 */ /* 0x000fe4000001ff00 */
[----:B------:R-:W-:-:S02]  /*16c0*/  CS2R R20, SRZ ;  /* 0x0000000000147805 */ /* 0x000fc4000001ff00 */
[----:B------:R-:W-:Y:S01]  /*16d0*/  CS2R R22, SRZ ;  /* 0x0000000000167805 */ /* 0x000fe2000001ff00 */
[----:B------:R-:W-:Y:S01]  /*16e0*/  ULOP3.LUT UR7, UR6, 0x10000, URZ, 0xfc, !UPT ;  /* 0x0001000006077892 */ /* 0x000fe2000f8efc3f */
[----:B------:R-:W-:Y:S01]  /*16f0*/  CS2R R56, SRZ ;  /* 0x0000000000387805 */ /* 0x000fe2000001ff00 */
[----:B------:R-:W-:Y:S01]  /*1700*/  ULEA UR6, UR5, UR8, 0xa ;  /* 0x0000000805067291 */ /* 0x000fe2000f8e503f */
[----:B------:R-:W-:Y:S01]  /*1710*/  CS2R R58, SRZ ;  /* 0x00000000003a7805 */ /* 0x000fe2000001ff00 */
[----:B------:R-:W-:Y:S01]  /*1720*/  ULEA UR7, UR5, UR7, 0x9 ;  /* 0x0000000705077291 */ /* 0x000fe2000f8e483f */
[----:B------:R-:W-:Y:S02]  /*1730*/  CS2R R60, SRZ ;  /* 0x00000000003c7805 */ /* 0x000fe4000001ff00 */
[----:B------:R-:W-:Y:S02]  /*1740*/  CS2R R62, SRZ ;  /* 0x00000000003e7805 */ /* 0x000fe4000001ff00 */
[----:B------:R-:W-:-:S02]  /*1750*/  CS2R R64, SRZ ;  /* 0x0000000000407805 */ /* 0x000fc4000001ff00 */
[----:B------:R-:W-:Y:S01]  /*1760*/  CS2R R66, SRZ ;  /* 0x0000000000427805 */ /* 0x000fe2000001ff00 */
[----:B------:R-:W-:Y:S01]  /*1770*/  UMOV UR12, UR6 ;  /* 0x00000006000c7c82 */ /* 0x000fe20008000000 */
[----:B------:R-:W-:Y:S01]  /*1780*/  CS2R R68, SRZ ;  /* 0x0000000000447805 */ /* 0x000fe2000001ff00 */
[----:B------:R-:W-:Y:S01]  /*1790*/  UMOV UR14, UR7 ;  /* 0x00000007000e7c82 */ /* 0x000fe20008000000 */
[----:B------:R-:W-:Y:S01]  /*17a0*/  IMAD.MOV.U32 R70, RZ, RZ, RZ ;  /* 0x000000ffff467224 */ /* 0x000fe200078e00ff */
[----:B------:R-:W-:Y:S01]  /*17b0*/  QGMMA.64x64x32.F32.E5M2.E5M2 R24, gdesc[UR12], RZ, !UPT ;  /* 0x00e000000c1879f3 */ /* 0x000fe2000c7038ff */
[----:B------:R-:W-:Y:S01]  /*17c0*/  UIADD3 UR12, UR6, 0x2, URZ ;  /* 0x00000002060c7890 */ /* 0x000fe2000fffe03f */
[----:B------:R-:W-:Y:S01]  /*17d0*/  IMAD.MOV.U32 R72, RZ, RZ, RZ ;  /* 0x000000ffff487224 */ /* 0x000fe200078e00ff */
[----:B------:R-:W-:Y:S01]  /*17e0*/  UIADD3 UR14, UR7, 0x2, URZ ;  /* 0x00000002070e7890 */ /* 0x000fe2000fffe03f */
[----:B------:R-:W-:Y:S01]  /*17f0*/  CS2R R74, SRZ ;  /* 0x00000000004a7805 */ /* 0x000fe2000001ff00 */
[----:B------:R-:W-:Y:S01]  /*1800*/  UMOV UR13, 0x40000040 ;  /* 0x40000040000d7882 */ /* 0x000fe20000000000 */
[----:B------:R-:W-:Y:S01]  /*1810*/  UMOV UR15, 0x40000040 ;  /* 0x40000040000f7882 */ /* 0x000fe20000000000 */
[----:B------:R-:W-:-:S02]  /*1820*/  CS2R R76, SRZ ;  /* 0x00000000004c7805 */ /* 0x000fc4000001ff00 */
[----:B------:R-:W-:Y:S01]  /*1830*/  CS2R R78, SRZ ;  /* 0x00000000004e7805 */ /* 0x000fe2000001ff00 */
[----:B------:R-:W-:Y:S02]  /*1840*/  IMAD.MOV.U32 R80, RZ, RZ, RZ ;  /* 0x000000ffff507224 */ /* 0x000fe400078e00ff */
[----:B------:R-:W-:Y:S01]  /*1850*/  QGMMA.64x64x32.F32.E5M2.E5M2 R24, gdesc[UR12], R24 ;  /* 0x00e000000c1879f3 */ /* 0x000fe20008703818 */
[----:B------:R-:W-:Y:S02]  /*1860*/  UIADD3 UR12, UR6, 0x4, URZ ;  /* 0x00000004060c7890 */ /* 0x000fe4000fffe03f */
[----:B------:R-:W-:Y:S01]  /*1870*/  UIADD3 UR14, UR7, 0x4, URZ ;  /* 0x00000004070e7890 */ /* 0x000fe2000fffe03f */
[----:B------:R-:W-:Y:S01]  /*1880*/  UMOV UR13, 0x40000040 ;  /* 0x40000040000d7882 */ /* 0x000fe20000000000 */
[----:B------:R-:W-:-:S07]  /*1890*/  UMOV UR15, 0x40000040 ;  /* 0x40000040000f7882 */ /* 0x000fce0000000000 */
[----:B------:R-:W-:Y:S01]  /*18a0*/  QGMMA.64x64x32.F32.E5M2.E5M2 R24, gdesc[UR12], R24 ;  /* 0x00e000000c1879f3 */ /* 0x000fe20008703818 */
[----:B------:R-:W-:Y:S02]  /*18b0*/  UIADD3 UR14, UR7, 0x6, URZ ;  /* 0x00000006070e7890 */ /* 0x000fe4000fffe03f */
[----:B------:R-:W-:Y:S01]  /*18c0*/  UIADD3 UR12, UR6, 0x6, URZ ;  /* 0x00000006060c7890 */ /* 0x000fe2000fffe03f */
[----:B------:R-:W-:Y:S01]  /*18d0*/  ULDC UR7, c[0x0][0x50c] ;  /* 0x0001430000077ab9 */ /* 0x000fe20000000800 */
[----:B------:R-:W-:Y:S01]  /*18e0*/  UMOV UR13, 0x40000040 ;  /* 0x40000040000d7882 */ /* 0x000fe20000000000 */
[----:B------:R-:W-:Y:S01]  /*18f0*/  UISETP.NE.AND UP0, UPT, UR7, 0x4, UPT ;  /* 0x000000040700788c */ /* 0x000fe2000bf05270 */
[----:B------:R-:W-:Y:S01]  /*1900*/  UMOV UR15, 0x40000040 ;  /* 0x40000040000f7882 */ /* 0x000fe20000000000 */
[----:B------:R-:W-:Y:S02]  /*1910*/  UMOV UR6, 0x4 ;  /* 0x0000000400067882 */ /* 0x000fe40000000000 */
[----:B------:R-:W-:-:S06]  /*1920*/  USEL UR7, URZ, 0x1, UP0 ;  /* 0x000000013f077887 */ /* 0x000fcc0008000000 */
[----:B------:R-:W-:Y:S01]  /*1930*/  ISETP.NE.AND P0, PT, RZ, UR7, PT ;  /* 0x00000007ff007c0c */ /* 0x000fe2000bf05270 */
[----:B------:R-:W-:-:S12]  /*1940*/  QGMMA.64x64x32.F32.E5M2.E5M2 R24, gdesc[UR12], R24, gsb0 ;  /* 0x00e000000c1879f3 */ /* 0x000fd80008003818 */
[----:B------:R-:W-:Y:S05]  /*1950*/  @!P0 BRA `(.L_x_22) ;  /* 0x0000000000888947 */ /* 0x000fea0003800000 */
[----:B------:R-:W-:Y:S02]  /*1960*/  WARPGROUP.DEPBAR.LE gsb0, 0x0 ;  /* 0x00008000000079c5 */ /* 0x000fe40000010000 */
[----:B------:R-:W-:-:S01]  /*1970*/  FADD R79, RZ, R24 ;  /* 0x00000018ff4f7221 */ /* 0x000fc20000000000 */
[----:B------:R-:W-:Y:S01]  /*1980*/  FADD R80, RZ, R25 ;  /* 0x00000019ff507221 */ /* 0x000fe20000000000 */
        /* <DEDUP_REMOVED lines=30> */
[----:B------:R-:W-:-:S06]  /*1b70*/  UMOV UR6, URZ ;  /* 0x0000003f00067c82 */ /* 0x000fcc0008000000 */
.L_x_22:
[----:B------:R-:W-:-:S04]  /*1b80*/  UIADD3 UR18, UR5, 0x1, URZ ;  /* 0x0000000105127890 */ /* 0x000fc8000fffe03f */
[----:B------:R-:W-:-:S04]  /*1b90*/  UISETP.NE.AND UP0, UPT, UR18, 0x5, UPT ;  /* 0x000000051200788c */ /* 0x000fc8000bf05270 */
[----:B------:R-:W-:Y:S02]  /*1ba0*/  USEL UR8, URZ, 0x1, UP0 ;  /* 0x000000013f087887 */ /* 0x000fe40008000000 */
[----:B------:R-:W-:Y:S02]  /*1bb0*/  USEL UR18, UR18, URZ, UP0 ;  /* 0x0000003f12127287 */ /* 0x000fe40008000000 */
[----:B------:R-:W-:-:S06]  /*1bc0*/  ULOP3.LUT UR8, UR4, UR8, URZ, 0x3c, !UPT ;  /* 0x0000000804087292 */ /* 0x000fcc000f8e3c3f */
[----:B------:R-:W-:Y:S01]  /*1bd0*/  IMAD.U32 R14, RZ, RZ, UR8 ;  /* 0x00000008ff0e7e24 */ /* 0x000fe2000f8e00ff */
[----:B------:R-:W-:-:S06]  /*1be0*/  UMOV UR8, 0x1 ;  /* 0x0000000100087882 */ /* 0x000fcc0000000000 */
.L_x_17:
[----:B------:R-:W-:-:S04]  /*1bf0*/  UISETP.LT.AND UP0, UPT, UR9, 0x1, UPT ;  /* 0x000000010900788c */ /* 0x000fc8000bf01270 */
[----:B------:R-:W-:-:S04]  /*1c00*/  USEL UR12, UR9, 0x1, UP0 ;  /* 0x00000001090c7887 */ /* 0x000fc80008000000 */
[----:B------:R-:W-:-:S04]  /*1c10*/  UIADD3 UR12, UR9, -UR12, URZ ;  /* 0x8000000c090c7290 */ /* 0x000fc8000fffe03f */
[----:B------:R-:W-:-:S06]  /*1c20*/  UISETP.GE.AND UP0, UPT, UR12, 0x1, UPT ;  /* 0x000000010c00788c */ /* 0x000fcc000bf06270 */
[----:B------:R-:W-:-:S13]  /*1c30*/  PLOP3.LUT P0, PT, PT, PT, UP0, 0x80, 0x0 ;  /* 0x000000000000781c */ /* 0x000fda0003f0f008 */
[----:B------:R-:W-:Y:S05]  /*1c40*/  @!P0 BRA `(.L_x_23) ;  /* 0x0000000400b88947 */ /* 0x000fea0003800000 */
[----:B01----:R-:W-:Y:S01]  /*1c50*/  IMAD.U32 R8, RZ, RZ, UR12 ;  /* 0x0000000cff087e24 */ /* 0x003fe2000f8e00ff */
[----:B------:R-:W-:Y:S01]  /*1c60*/  ULDC UR19, c[0x0][0x50c] ;  /* 0x0001430000137ab9 */ /* 0x000fe20000000800 */
[----:B------:R-:W-:-:S07]  /*1c70*/  IMAD.U32 R9, RZ, RZ, UR5 ;  /* 0x00000005ff097e24 */ /* 0x000fce000f8e00ff */
.L_x_31:
[----:B------:R-:W-:-:S13]  /*1c80*/  ISETP.NE.AND P1, PT, R81, 0x3, PT ;  /* 0x000000035100780c */ /* 0x000fda0003f25270 */
[----:B------:R-:W-:Y:S05]  /*1c90*/  @!P1 BRA `(.L_x_24) ;  /* 0x0000000000049947 */ /* 0x000fea0003800000 */
[----:B------:R-:W-:Y:S01]  /*1ca0*/  BPT.TRAP 0x1 ;  /* 0x000000040000795c */ /* 0x000fe20000300000 */
.L_x_24:
[----:B------:R-:W0:Y:S01]  /*1cb0*/  S2UR UR12, SR_CgaCtaId ;  /* 0x00000000000c79c3 */ /* 0x000e220000008800 */
[----:B------:R-:W-:Y:S01]  /*1cc0*/  UMOV UR10, 0x400 ;  /* 0x00000400000a7882 */ /* 0x000fe20000000000 */
[----:B------:R-:W-:Y:S01]  /*1cd0*/  SHF.L.U32 R10, R14, 0x1f, RZ ;  /* 0x0000001f0e0a7819 */ /* 0x000fe200000006ff */
[----:B0-----:R-:W-:-:S04]  /*1ce0*/  ULEA UR10, UR12, UR10, 0x18 ;  /* 0x0000000a0c0a7291 */ /* 0x001fc8000f8ec03f */
[----:B------:R-:W-:-:S09]  /*1cf0*/  ULEA UR12, UR18, UR10, 0x3 ;  /* 0x0000000a120c7291 */ /* 0x000fd2000f8e183f */
[----:B------:R0:W1:Y:S01]  /*1d00*/  SYNCS.PHASECHK.TRANS64.TRYWAIT P0, [UR12], R10 ;  /* 0x0000000aff0075a7 */ /* 0x000062000800014c */
[----:B------:R-:W-:Y:S05]  /*1d10*/  @!P1 BRA `(.L_x_25) ;  /* 0x0000000000049947 */ /* 0x000fea0003800000 */
[----:B------:R-:W-:Y:S01]  /*1d20*/  BPT.TRAP 0x1 ;  /* 0x000000040000795c */ /* 0x000fe20000300000 */
.L_x_25:
[----:B-1----:R-:W-:Y:S05]  /*1d30*/  @P0 BRA `(.L_x_26) ;  /* 0x0000000000080947 */ /* 0x002fea0003800000 */
[----:B------:R-:W1:Y:S02]  /*1d40*/  SYNCS.PHASECHK.TRANS64.TRYWAIT P0, [UR12], R10 ;  /* 0x0000000aff0075a7 */ /* 0x000e64000800014c */
[----:B-1----:R-:W-:Y:S05]  /*1d50*/  @!P0 BRA `(.L_x_27) ;  /* 0x00000050002c8947 */ /* 0x002fea0003800000 */
.L_x_26:
[----:B------:R-:W-:Y:S01]  /*1d60*/  UIADD3 UR12, UR10, 0x14100, URZ ;  /* 0x000141000a0c7890 */ /* 0x000fe2000fffe03f */
[----:B------:R-:W-:Y:S01]  /*1d70*/  WARPGROUP.ARRIVE ;  /* 0x00000000000079c5 */ /* 0x000fe20000000000 */
[----:B------:R-:W-:Y:S02]  /*1d80*/  UISETP.NE.AND UP0, UPT, UR7, URZ, UPT ;  /* 0x0000003f0700728c */ /* 0x000fe4000bf05270 */
[----:B------:R-:W-:Y:S02]  /*1d90*/  USHF.R.U32.HI UR12, URZ, 0x4, UR12 ;  /* 0x000000043f0c7899 */ /* 0x000fe4000801160c */
[----:B------:R-:W-:Y:S02]  /*1da0*/  USEL UR8, UR8, URZ, !UP0 ;  /* 0x0000003f08087287 */ /* 0x000fe4000c000000 */
[----:B------:R-:W-:Y:S02]  /*1db0*/  ULOP3.LUT UR12, UR12, 0x3fff, URZ, 0xc0, !UPT ;  /* 0x00003fff0c0c7892 */ /* 0x000fe4000f8ec03f */
[----:B------:R-:W-:-:S02]  /*1dc0*/  UISETP.NE.U32.AND UP0, UPT, UR8, URZ, UPT ;  /* 0x0000003f0800728c */ /* 0x000fc4000bf05070 */
[----:B------:R-:W-:Y:S02]  /*1dd0*/  ULOP3.LUT UR7, UR11, 0x10000, URZ, 0xfc, !UPT ;  /* 0x000100000b077892 */ /* 0x000fe4000f8efc3f */
[----:B------:R-:W-:Y:S02]  /*1de0*/  ULOP3.LUT UR8, UR12, 0x10000, URZ, 0xfc, !UPT ;  /* 0x000100000c087892 */ /* 0x000fe4000f8efc3f */
[----:B------:R-:W-:Y:S02]  /*1df0*/  ULEA UR7, UR18, UR7, 0xa ;  /* 0x0000000712077291 */ /* 0x000fe4000f8e503f */
[----:B------:R-:W-:Y:S01]  /*1e00*/  ULEA UR8, UR18, UR8, 0x9 ;  /* 0x0000000812087291 */ /* 0x000fe2000f8e483f */
[----:B------:R-:W-:Y:S01]  /*1e10*/  UMOV UR13, 0x40000040 ;  /* 0x40000040000d7882 */ /* 0x000fe20000000000 */
[----:B------:R-:W-:Y:S01]  /*1e20*/  UMOV UR15, 0x40000040 ;  /* 0x40000040000f7882 */ /* 0x000fe20000000000 */
[----:B------:R-:W-:Y:S02]  /*1e30*/  UIADD3 UR6, UR6, 0x4, URZ ;  /* 0x0000000406067890 */ /* 0x000fe4000fffe03f */
[----:B------:R-:W-:-:S02]  /*1e40*/  UMOV UR12, UR7 ;  /* 0x00000007000c7c82 */ /* 0x000fc40008000000 */
[----:B------:R-:W-:Y:S02]  /*1e50*/  UMOV UR14, UR8 ;  /* 0x00000008000e7c82 */ /* 0x000fe40008000000 */
[----:B------:R-:W-:Y:S01]  /*1e60*/  QGMMA.64x64x32.F32.E5M2.E5M2 R24, gdesc[UR12], R24, UP0 ;  /* 0x00e000000c1879f3 */ /* 0x000fe2000bf03818 */
[----:B------:R-:W-:Y:S02]  /*1e70*/  UIADD3 UR12, UR7, 0x2, URZ ;  /* 0x00000002070c7890 */ /* 0x000fe4000fffe03f */
[----:B------:R-:W-:Y:S01]  /*1e80*/  UIADD3 UR14, UR8, 0x2, URZ ;  /* 0x00000002080e7890 */ /* 0x000fe2000fffe03f */
[----:B------:R-:W-:Y:S01]  /*1e90*/  UMOV UR13, 0x40000040 ;  /* 0x40000040000d7882 */ /* 0x000fe20000000000 */
[----:B------:R-:W-:Y:S01]  /*1ea0*/  UMOV UR15, 0x40000040 ;  /* 0x40000040000f7882 */ /* 0x000fe20000000000 */
[----:B------:R-:W-:-:S06]  /*1eb0*/  UISETP.NE.AND UP0, UPT, UR6, UR19, UPT ;  /* 0x000000130600728c */ /* 0x000fcc000bf05270 */
        /* <DEDUP_REMOVED lines=8> */
[----:B------:R-:W-:Y:S01]  /*1f40*/  UMOV UR13, 0x40000040 ;  /* 0x40000040000d7882 */ /* 0x000fe20000000000 */
[----:B------:R-:W-:Y:S01]  /*1f50*/  UMOV UR15, 0x40000040 ;  /* 0x40000040000f7882 */ /* 0x000fe20000000000 */
[----:B------:R-:W-:-:S06]  /*1f60*/  USEL UR7, URZ, 0x1, UP0 ;  /* 0x000000013f077887 */ /* 0x000fcc0008000000 */
[----:B------:R-:W-:Y:S01]  /*1f70*/  ISETP.NE.AND P0, PT, RZ, UR7, PT ;  /* 0x00000007ff007c0c */ /* 0x000fe2000bf05270 */
[----:B------:R-:W-:Y:S03]  /*1f80*/  QGMMA.64x64x32.F32.E5M2.E5M2 R24, gdesc[UR12], R24, gsb0 ;  /* 0x00e000000c1879f3 */ /* 0x000fe60008003818 */
[----:B------:R-:W-:-:S09]  /*1f90*/  WARPGROUP.DEPBAR.LE gsb0, 0x1 ;  /* 0x00008000000079c5 */ /* 0x000fd20000010100 */
[----:B------:R-:W-:Y:S05]  /*1fa0*/  @!P0 BRA `(.L_x_28) ;  /* 0x0000000000888947 */ /* 0x000fea0003800000 */
[----:B------:R-:W-:Y:S02]  /*1fb0*/  WARPGROUP.DEPBAR.LE gsb0, 0x0 ;  /* 0x00008000000079c5 */ /* 0x000fe40000010000 */
[----:B------:R-:W-:-:S01]  /*1fc0*/  FADD R79, R24, R79 ;  /* 0x0000004f184f7221 */ /* 0x000fc20000000000 */
[----:B------:R-:W-:Y:S01]  /*1fd0*/  FADD R80, R25, R80 ;  /* 0x0000005019507221 */ /* 0x000fe20000000000 */
        /* <DEDUP_REMOVED lines=30> */
[----:B------:R-:W-:-:S06]  /*21c0*/  UMOV UR6, URZ ;  /* 0x0000003f00067c82 */ /* 0x000fcc0008000000 */
.L_x_28:
[----:B------:R-:W-:Y:S05]  /*21d0*/  @!P1 BRA `(.L_x_29) ;  /* 0x0000000000049947 */ /* 0x000fea0003800000 */
[----:B------:R-:W-:Y:S01]  /*21e0*/  BPT.TRAP 0x1 ;  /* 0x000000040000795c */ /* 0x000fe20000300000 */
.L_x_29:
[----:B------:R-:W-:-:S13]  /*21f0*/  ISETP.NE.AND P0, PT, R6, RZ, PT ;  /* 0x000000ff0600720c */ /* 0x000fda0003f05270 */
[----:B01----:R-:W-:-:S05]  /*2200*/  @P0 LEA R10, R9, UR10, 0x3 ;  /* 0x0000000a090a0c11 */ /* 0x003fca000f8e18ff */
[----:B------:R-:W-:-:S05]  /*2210*/  @P0 VIADD R10, R10, 0x28 ;  /* 0x000000280a0a0836 */ /* 0x000fca0000000000 */
[----:B------:R-:W-:-:S04]  /*2220*/  @P0 PRMT R10, R3, 0x654, R10 ;  /* 0x00000654030a0816 */ /* 0x000fc8000000000a */
[----:B------:R0:W-:Y:S01]  /*2230*/  @P0 SYNCS.ARRIVE.TRANS64.RED.A1T0 RZ, [R10+URZ], RZ ;  /* 0x000000ff0aff09a7 */ /* 0x0001e2000810043f */
[----:B------:R-:W-:-:S13]  /*2240*/  ISETP.GT.U32.AND P0, PT, R2, 0x1, PT ;  /* 0x000000010200780c */ /* 0x000fda0003f04070 */
[----:B0-----:R-:W-:Y:S05]  /*2250*/  @P0 BRA `(.L_x_30) ;  /* 0x0000000000040947 */ /* 0x001fea0003800000 */
[----:B------:R-:W-:Y:S01]  /*2260*/  BPT.TRAP 0x1 ;  /* 0x000000040000795c */ /* 0x000fe20000300000 */
.L_x_30:
[----:B------:R-:W-:Y:S01]  /*2270*/  UIADD3 UR18, UR18, 0x1, URZ ;  /* 0x0000000112127890 */ /* 0x000fe2000fffe03f */
[C---:B------:R-:W-:Y:S01]  /*2280*/  ISETP.GT.AND P1, PT, R8.reuse, 0x1, PT ;  /* 0x000000010800780c */ /* 0x040fe20003f24270 */
[----:B------:R-:W-:Y:S02]  /*2290*/  VIADD R9, R9, 0x1 ;  /* 0x0000000109097836 */ /* 0x000fe40000000000 */
[----:B------:R-:W-:Y:S01]  /*22a0*/  UISETP.NE.AND UP0, UPT, UR18, 0x5, UPT ;  /* 0x000000051200788c */ /* 0x000fe2000bf05270 */
[----:B------:R-:W-:Y:S02]  /*22b0*/  VIADD R8, R8, 0xffffffff ;  /* 0xffffffff08087836 */ /* 0x000fe40000000000 */
[C---:B------:R-:W-:Y:S01]  /*22c0*/  ISETP.NE.AND P0, PT, R9.reuse, 0x5, PT ;  /* 0x000000050900780c */ /* 0x040fe20003f05270 */
[----:B------:R-:W-:Y:S02]  /*22d0*/  USEL UR8, URZ, 0x1, UP0 ;  /* 0x000000013f087887 */ /* 0x000fe40008000000 */
[----:B------:R-:W-:Y:S01]  /*22e0*/  USEL UR18, UR18, URZ, UP0 ;  /* 0x0000003f12127287 */ /* 0x000fe20008000000 */
[----:B------:R-:W-:-:S03]  /*22f0*/  SEL R9, R9, RZ, P0 ;  /* 0x000000ff09097207 */ /* 0x000fc60000000000 */
[----:B------:R-:W-:Y:S01]  /*2300*/  LOP3.LUT R14, R14, UR8, RZ, 0x3c, !PT ;  /* 0x000000080e0e7c12 */ /* 0x000fe2000f8e3cff */
[----:B------:R-:W-:Y:S01]  /*2310*/  UMOV UR8, 0x1 ;  /* 0x0000000100087882 */ /* 0x000fe20000000000 */
[----:B------:R-:W-:Y:S06]  /*2320*/  @P1 BRA `(.L_x_31) ;  /* 0xfffffff800541947 */ /* 0x000fec000383ffff */
.L_x_23:
[----:B------:R-:W-:Y:S01]  /*2330*/  UISETP.NE.AND UP0, UPT, UR6, URZ, UPT ;  /* 0x0000003f0600728c */ /* 0x000fe2000bf05270 */
[----:B01----:R-:W0:Y:S03]  /*2340*/  LDC R8, c[0x0][0x28c] ;  /* 0x0000a300ff087b82 */ /* 0x003e260000000800 */
[----:B------:R-:W-:-:S06]  /*2350*/  USEL UR6, URZ, 0x1, !UP0 ;  /* 0x000000013f067887 */ /* 0x000fcc000c000000 */
[----:B------:R-:W-:Y:S02]  /*2360*/  ISETP.NE.AND P0, PT, RZ, UR6, PT ;  /* 0x00000006ff007c0c */ /* 0x000fe4000bf05270 */
[----:B0-----:R-:W-:-:S11]  /*2370*/  ISETP.GE.AND P1, PT, R8, 0x1, PT ;  /* 0x000000010800780c */ /* 0x001fd60003f26270 */
[----:B------:R-:W-:Y:S05]  /*2380*/  @!P0 BRA `(.L_x_32) ;  /* 0x0000000000848947 */ /* 0x000fea0003800000 */
[----:B------:R-:W-:Y:S02]  /*2390*/  WARPGROUP.DEPBAR.LE gsb0, 0x0 ;  /* 0x00008000000079c5 */ /* 0x000fe40000010000 */
[----:B------:R-:W-:Y:S01]  /*23a0*/  FADD R79, R24, R79 ;  /* 0x0000004f184f7221 */ /* 0x000fe20000000000 */
        /* <DEDUP_REMOVED lines=30> */
[----:B------:R-:W-:-:S07]  /*2590*/  FADD R16, R16, R55 ;  /* 0x0000003710107221 */ /* 0x000fce0000000000 */
.L_x_32:
[----:B------:R-:W-:Y:S02]  /*25a0*/  WARPGROUP.DEPBAR.LE gsb0, 0x0 ;  /* 0x00008000000079c5 */ /* 0x000fe40000010000 */
[----:B------:R-:W-:Y:S05]  /*25b0*/  @!P1 BRA `(.L_x_33) ;  /* 0x0000000000549947 */ /* 0x000fea0003800000 */
[----:B------:R-:W-:-:S13]  /*25c0*/  ISETP.NE.AND P0, PT, R81, 0x3, PT ;  /* 0x000000035100780c */ /* 0x000fda0003f05270 */
[----:B------:R-:W-:Y:S05]  /*25d0*/  @!P0 BRA `(.L_x_34) ;  /* 0x0000000000048947 */ /* 0x000fea0003800000 */
[----:B------:R-:W-:Y:S01]  /*25e0*/  BPT.TRAP 0x1 ;  /* 0x000000040000795c */ /* 0x000fe20000300000 */
.L_x_34:
[----:B------:R-:W-:Y:S01]  /*25f0*/  ISETP.NE.AND P0, PT, R6, RZ, PT ;  /* 0x000000ff0600720c */ /* 0x000fe20003f05270 */
[----:B------:R-:W-:Y:S01]  /*2600*/  BSSY B0, `(.L_x_35) ;  /* 0x000000e000007945 */ /* 0x000fe20003800000 */
[----:B------:R-:W-:-:S11]  /*2610*/  ISETP.GT.U32.AND P1, PT, R2, 0x1, PT ;  /* 0x000000010200780c */ /* 0x000fd60003f24070 */
[----:B------:R-:W-:Y:S05]  /*2620*/  @!P0 BRA `(.L_x_36) ;  /* 0x00000000002c8947 */ /* 0x000fea0003800000 */
[----:B------:R-:W-:-:S04]  /*2630*/  UISETP.LT.AND UP0, UPT, UR9, 0x1, UPT ;  /* 0x000000010900788c */ /* 0x000fc8000bf01270 */
[----:B------:R-:W-:-:S04]  /*2640*/  USEL UR8, UR9, 0x1, UP0 ;  /* 0x0000000109087887 */ /* 0x000fc80008000000 */
[----:B------:R-:W-:-:S04]  /*2650*/  UIADD3 UR8, UR5, UR9, -UR8 ;  /* 0x0000000905087290 */ /* 0x000fc8000fffe808 */
[----:B------:R-:W-:-:S04]  /*2660*/  UIMAD.WIDE.U32 UR6, UR8, -0x33333333, URZ ;  /* 0xcccccccd080678a5 */ /* 0x000fc8000f8e003f */
[----:B------:R-:W-:-:S04]  /*2670*/  USHF.R.U32.HI UR6, URZ, 0x2, UR7 ;  /* 0x000000023f067899 */ /* 0x000fc80008011607 */
[----:B------:R-:W-:-:S04]  /*2680*/  UIMAD UR8, UR6, -0x5, UR8 ;  /* 0xfffffffb060878a4 */ /* 0x000fc8000f8e0208 */
[----:B------:R-:W-:-:S04]  /*2690*/  ULEA UR8, UR8, UR10, 0x3 ;  /* 0x0000000a08087291 */ /* 0x000fc8000f8e183f */
[----:B------:R-:W-:-:S06]  /*26a0*/  UIADD3 UR8, UR8, 0x28, URZ ;  /* 0x0000002808087890 */ /* 0x000fcc000fffe03f */
[----:B------:R-:W-:-:S05]  /*26b0*/  IMAD.U32 R8, RZ, RZ, UR8 ;  /* 0x00000008ff087e24 */ /* 0x000fca000f8e00ff */
[----:B------:R-:W-:-:S04]  /*26c0*/  PRMT R8, R3, 0x654, R8 ;  /* 0x0000065403087816 */ /* 0x000fc80000000008 */
[----:B------:R0:W-:Y:S03]  /*26d0*/  SYNCS.ARRIVE.TRANS64.RED.A1T0 RZ, [R8+URZ], RZ ;  /* 0x000000ff08ff79a7 */ /* 0x0001e6000810043f */
.L_x_36:
[----:B------:R-:W-:Y:S05]  /*26e0*/  BSYNC B0 ;  /* 0x0000000000007941 */ /* 0x000fea0003800000 */
.L_x_35:
[----:B------:R-:W-:Y:S05]  /*26f0*/  @P1 BRA `(.L_x_33) ;  /* 0x0000000000041947 */ /* 0x000fea0003800000 */
[----:B------:R-:W-:Y:S01]  /*2700*/  BPT.TRAP 0x1 ;  /* 0x000000040000795c */ /* 0x000fe20000300000 */
.L_x_33:
[----:B------:R-:W1:Y:S01]  /*2710*/  LDC R24, c[0x0][0x288] ;  /* 0x0000a200ff187b82 */ /* 0x000e620000000800 */
[C---:B------:R-:W-:Y:S01]  /*2720*/  LOP3.LUT R14, R0.reuse, 0x3, RZ, 0xc0, !PT ;  /* 0x00000003000e7812 */ /* 0x040fe200078ec0ff */
[----:B------:R-:W-:Y:S01]  /*2730*/  IMAD.SHL.U32 R25, R15, 0x40, RZ ;  /* 0x000000400f197824 */ /* 0x000fe200078e00ff */
[--C-:B0-----:R-:W-:Y:S01]  /*2740*/  SHF.R.U32.HI R8, RZ, 0x2, R0.reuse ;  /* 0x00000002ff087819 */ /* 0x101fe20000011600 */
[----:B------:R-:W-:Y:S01]  /*2750*/  UIADD3 UR5, UR9, UR5, URZ ;  /* 0x0000000509057290 */ /* 0x000fe2000fffe03f */
[----:B------:R-:W-:Y:S01]  /*2760*/  LOP3.LUT R10, R0, 0x60, RZ, 0xc0, !PT ;  /* 0x00000060000a7812 */ /* 0x000fe200078ec0ff */
[----:B------:R-:W-:Y:S01]  /*2770*/  ULDC UR12, c[0x0][0x284] ;  /* 0x0000a100000c7ab9 */ /* 0x000fe20000000800 */
[----:B------:R-:W-:Y:S01]  /*2780*/  SHF.R.U32.HI R11, RZ, 0x7, R0 ;  /* 0x00000007ff0b7819 */ /* 0x000fe20000011600 */
[----:B------:R-:W-:Y:S01]  /*2790*/  UISETP.GT.U32.AND UP0, UPT, UR5, 0x4, UPT ;  /* 0x000000040500788c */ /* 0x000fe2000bf04070 */
[----:B------:R-:W-:Y:S01]  /*27a0*/  LOP3.LUT R9, R8, 0x7, RZ, 0xc0, !PT ;  /* 0x0000000708097812 */ /* 0x000fe200078ec0ff */
[----:B------:R-:W-:Y:S01]  /*27b0*/  UISETP.GE.U32.AND UP1, UPT, UR9, 0x5, UPT ;  /* 0x000000050900788c */ /* 0x000fe2000bf26070 */
[----:B------:R-:W-:Y:S01]  /*27c0*/  SHF.R.U32.HI R10, RZ, 0x1, R10 ;  /* 0x00000001ff0a7819 */ /* 0x000fe2000001160a */
[----:B------:R-:W-:Y:S01]  /*27d0*/  UISETP.LT.U32.AND UP0, UPT, UR9, 0x5, UP0 ;  /* 0x000000050900788c */ /* 0x000fe20008701070 */
[----:B------:R-:W-:Y:S01]  /*27e0*/  LOP3.LUT R8, R11, 0x1, RZ, 0xc0, !PT ;  /* 0x000000010b087812 */ /* 0x000fe200078ec0ff */
[----:B------:R-:W-:Y:S01]  /*27f0*/  ULDC.64 UR10, c[0x0][0x5d0] ;  /* 0x00017400000a7ab9 */ /* 0x000fe20000000a00 */
[----:B------:R-:W-:Y:S01]  /*2800*/  IADD3 R27, RZ, -R10, -R9 ;  /* 0x8000000aff1b7210 */ /* 0x000fe20007ffe809 */
[----:B------:R-:W-:Y:S01]  /*2810*/  UIMAD.WIDE.U32 UR6, UR5, -0x33333333, URZ ;  /* 0xcccccccd050678a5 */ /* 0x000fe2000f8e003f */
[----:B------:R-:W-:Y:S01]  /*2820*/  SHF.R.S32.HI R32, RZ, 0x1f, R73 ;  /* 0x0000001fff207819 */ /* 0x000fe20000011449 */
[----:B------:R-:W-:Y:S01]  /*2830*/  USEL UR8, URZ, 0x1, !UP0 ;  /* 0x000000013f087887 */ /* 0x000fe2000c000000 */
[C---:B------:R-:W-:Y:S01]  /*2840*/  IMAD.SHL.U32 R26, R8.reuse, 0x40, RZ ;  /* 0x00000040081a7824 */ /* 0x040fe200078e00ff */
[----:B------:R-:W-:Y:S01]  /*2850*/  USHF.R.U32.HI UR6, URZ, 0x2, UR7 ;  /* 0x000000023f067899 */ /* 0x000fe20008011607 */
[----:B------:R-:W-:Y:S01]  /*2860*/  IMAD R27, R8, -0x40, R27 ;  /* 0xffffffc0081b7824 */ /* 0x000fe200078e021b */
[----:B------:R-:W-:Y:S01]  /*2870*/  ULOP3.LUT UR4, UR4, UR8, URZ, 0x3c, !UPT ;  /* 0x0000000804047292 */ /* 0x000fe2000f8e3c3f */
[----:B------:R-:W-:Y:S01]  /*2880*/  IMAD R8, R32, UR10, RZ ;  /* 0x0000000a20087c24 */ /* 0x000fe2000f8e02ff */
[----:B-1----:R-:W-:Y:S01]  /*2890*/  ISETP.GE.AND P0, PT, R25, R24, PT ;  /* 0x000000181900720c */ /* 0x002fe20003f06270 */
[----:B------:R-:W-:Y:S01]  /*28a0*/  IMAD R28, R14, -0x2, R24 ;  /* 0xfffffffe0e1c7824 */ /* 0x000fe200078e0218 */
[----:B------:R-:W-:Y:S01]  /*28b0*/  LOP3.LUT R11, R26, 0x40, R9, 0xe2, !PT ;  /* 0x000000401a0b7812 */ /* 0x000fe200078ee209 */
[C---:B------:R-:W-:Y:S01]  /*28c0*/  IMAD.SHL.U32 R24, R71.reuse, 0x80, RZ ;  /* 0x0000008047187824 */ /* 0x040fe200078e00ff */
[----:B------:R-:W-:Y:S01]  /*28d0*/  UIMAD UR5, UR6, -0x5, UR5 ;  /* 0xfffffffb060578a4 */ /* 0x000fe2000f8e0205 */
[----:B------:R-:W-:Y:S01]  /*28e0*/  IMAD.SHL.U32 R14, R0, 0x2, RZ ;  /* 0x00000002000e7824 */ /* 0x000fe200078e00ff */
[----:B------:R-:W-:Y:S01]  /*28f0*/  @UP1 ULOP3.LUT UR4, UR4, 0x1, UR6, 0x78, !UPT ;  /* 0x0000000104041892 */ /* 0x000fe2000f8e7806 */
[----:B------:R-:W-:Y:S01]  /*2900*/  IMAD.WIDE R30, R71, 0x80, RZ ;  /* 0x00000080471e7825 */ /* 0x000fe200078e02ff */
[----:B------:R-:W-:-:S02]  /*2910*/  ISETP.GE.OR P0, PT, R24, UR12, P0 ;  /* 0x0000000c18007c0c */ /* 0x000fc40008706670 */
[----:B------:R-:W-:Y:S01]  /*2920*/  LOP3.LUT R14, R25, 0x6, R14, 0xf8, !PT ;  /* 0x00000006190e7812 */ /* 0x000fe200078ef80e */
[C---:B------:R-:W-:Y:S01]  /*2930*/  IMAD R29, R73.reuse, UR11, R8 ;  /* 0x0000000b491d7c24 */ /* 0x040fe2000f8e0208 */
[----:B------:R-:W-:Y:S01]  /*2940*/  IADD3 R27, -R24, UR12, R27 ;  /* 0x0000000c181b7c10 */ /* 0x000fe2000fffe11b */
[----:B------:R-:W-:Y:S01]  /*2950*/  IMAD.IADD R28, R28, 0x1, -R25 ;  /* 0x000000011c1c7824 */ /* 0x000fe200078e0a19 */
[----:B------:R-:W-:Y:S01]  /*2960*/  SHF.R.S32.HI R15, RZ, 0x1f, R14 ;  /* 0x0000001fff0f7819 */ /* 0x000fe2000001140e */
[----:B------:R-:W-:Y:S01]  /*2970*/  IMAD.MOV.U32 R26, RZ, RZ, -0x1 ;  /* 0xffffffffff1a7424 */ /* 0x000fe200078e00ff */
[----:B------:R-:W-:Y:S01]  /*2980*/  LOP3.LUT R33, R30, R11, R10, 0xfe, !PT ;  /* 0x0000000b1e217212 */ /* 0x000fe200078efe0a */
[----:B------:R-:W-:-:S04]  /*2990*/  IMAD.WIDE.U32 R8, R73, UR10, R14 ;  /* 0x0000000a49087c25 */ /* 0x000fc8000f8e000e */
[----:B------:R-:W-:Y:S01]  /*29a0*/  IMAD.IADD R9, R9, 0x1, R29 ;  /* 0x0000000109097824 */ /* 0x000fe200078e021d */
[----:B------:R-:W-:Y:S06]  /*29b0*/  @P0 BRA `(.L_x_37) ;  /* 0x0000002400940947 */ /* 0x000fec0003800000 */
[----:B------:R-:W0:Y:S01]  /*29c0*/  LDC.64 R24, c[0x0][0x5c8] ;  /* 0x00017200ff187b82 */ /* 0x000e220000000a00 */
[----:B------:R-:W-:Y:S01]  /*29d0*/  ULDC.64 UR6, c[0x0][0x5c0] ;  /* 0x0001700000067ab9 */ /* 0x000fe20000000a00 */
[----:B------:R-:W-:Y:S01]  /*29e0*/  BSSY B0, `(.L_x_37) ;  /* 0x0000262000007945 */ /* 0x000fe20003800000 */
[-C--:B0-----:R-:W-:Y:S02]  /*29f0*/  IMAD R10, R31, R24.reuse, RZ ;  /* 0x000000181f0a7224 */ /* 0x081fe400078e02ff */
[----:B------:R-:W-:-:S04]  /*2a00*/  IMAD.WIDE.U32 R8, R33, R24, R8 ;  /* 0x0000001821087225 */ /* 0x000fc800078e0008 */
[----:B------:R-:W-:Y:S01]  /*2a10*/  IMAD R11, R33, R25, R10 ;  /* 0x00000019210b7224 */ /* 0x000fe200078e020a */
[----:B------:R-:W-:Y:S02]  /*2a20*/  LEA R10, P0, R24, R8, 0x3 ;  /* 0x00000008180a7211 */ /* 0x000fe400078018ff */
[----:B------:R-:W-:Y:S01]  /*2a30*/  IADD3 R8, P1, R8, UR6, RZ ;  /* 0x0000000608087c10 */ /* 0x000fe2000ff3e0ff */
[----:B------:R-:W-:Y:S01]  /*2a40*/  IMAD.IADD R9, R9, 0x1, R11 ;  /* 0x0000000109097824 */ /* 0x000fe200078e020b */
[----:B------:R-:W-:-:S04]  /*2a50*/  IADD3 R10, P2, R10, UR6, RZ ;  /* 0x000000060a0a7c10 */ /* 0x000fc8000ff5e0ff */
[----:B------:R-:W-:Y:S02]  /*2a60*/  LEA.HI.X R11, R24, R9, R25, 0x3, P0 ;  /* 0x00000009180b7211 */ /* 0x000fe400000f1c19 */
[----:B----45:R-:W-:Y:S02]  /*2a70*/  FSETP.NEU.AND P0, PT, R12, RZ, PT ;  /* 0x000000ff0c00720b */ /* 0x030fe40003f0d000 */
[----:B------:R-:W-:Y:S02]  /*2a80*/  IADD3.X R9, R9, UR7, RZ, P1, !PT ;  /* 0x0000000709097c10 */ /* 0x000fe40008ffe4ff */
[----:B------:R-:W-:-:S09]  /*2a90*/  IADD3.X R11, R11, UR7, RZ, P2, !PT ;  /* 0x000000070b0b7c10 */ /* 0x000fd200097fe4ff */
[----:B------:R-:W-:Y:S05]  /*2aa0*/  @!P0 BRA `(.L_x_38) ;  /* 0x0000001c00148947 */ /* 0x000fea0003800000 */
[----:B------:R-:W-:Y:S01]  /*2ab0*/  ULDC.64 UR6, c[0x0][0x5b8] ;  /* 0x00016e0000067ab9 */ /* 0x000fe20000000a00 */
[----:B------:R-:W-:Y:S01]  /*2ac0*/  ISETP.GE.AND P0, PT, R28, 0x1, PT ;  /* 0x000000011c00780c */ /* 0x000fe20003f06270 */
[----:B------:R-:W-:Y:S01]  /*2ad0*/  IMAD R32, R32, UR6, RZ ;  /* 0x0000000620207c24 */ /* 0x000fe2000f8e02ff */
[----:B------:R-:W-:Y:S01]  /*2ae0*/  ULDC.64 UR10, c[0x0][0x5a8] ;  /* 0x00016a00000a7ab9 */ /* 0x000fe20000000a00 */
[----:B------:R-:W-:Y:S01]  /*2af0*/  IMAD.WIDE.U32 R24, R73, UR6, R14 ;  /* 0x0000000649187c25 */ /* 0x000fe2000f8e000e */
[----:B------:R-:W-:Y:S01]  /*2b00*/  ISETP.LT.OR P3, PT, R27, 0x1, !P0 ;  /* 0x000000011b00780c */ /* 0x000fe20004761670 */
[----:B------:R-:W-:Y:S02]  /*2b10*/  BSSY B1, `(.L_x_39) ;  /* 0x000000c000017945 */ /* 0x000fe40003800000 */
[----:B------:R-:W-:Y:S01]  /*2b20*/  IMAD R73, R73, UR7, R32 ;  /* 0x0000000749497c24 */ /* 0x000fe2000f8e0220 */
[----:B------:R-:W-:Y:S02]  /*2b30*/  ULDC.64 UR6, c[0x0][0x5b0] ;  /* 0x00016c0000067ab9 */ /* 0x000fe40000000a00 */
[----:B------:R-:W-:-:S02]  /*2b40*/  IMAD R29, R31, UR6, RZ ;  /* 0x000000061f1d7c24 */ /* 0x000fc4000f8e02ff */
[----:B------:R-:W-:Y:S02]  /*2b50*/  IMAD.IADD R25, R25, 0x1, R73 ;  /* 0x0000000119197824 */ /* 0x000fe400078e0249 */
[C---:B------:R-:W-:Y:S02]  /*2b60*/  IMAD R29, R33.reuse, UR7, R29 ;  /* 0x00000007211d7c24 */ /* 0x040fe4000f8e021d */
[----:B------:R-:W-:-:S03]  /*2b70*/  IMAD.WIDE.U32 R14, R33, UR6, R24 ;  /* 0x00000006210e7c25 */ /* 0x000fc6000f8e0018 */
[----:B------:R-:W-:-:S04]  /*2b80*/  IADD3 R14, P1, R14, UR10, RZ ;  /* 0x0000000a0e0e7c10 */ /* 0x000fc8000ff3e0ff */
[--C-:B------:R-:W-:Y:S02]  /*2b90*/  IADD3.X R15, R15, UR11, R29.reuse, P1, !PT ;  /* 0x0000000b0f0f7c10 */ /* 0x100fe40008ffe41d */
[----:B------:R-:W-:Y:S01]  /*2ba0*/  PRMT R29, RZ, 0x7610, R29 ;  /* 0x00007610ff1d7816 */ /* 0x000fe2000000001d */
[----:B------:R-:W-:Y:S06]  /*2bb0*/  @P3 BRA `(.L_x_40) ;  /* 0x0000000000043947 */ /* 0x000fec0003800000 */
[----:B------:R0:W5:Y:S02]  /*2bc0*/  LDG.E.U8 R29, desc[UR16][R14.64] ;  /* 0x000000100e1d7981 */ /* 0x000164000c1e1100 */
.L_x_40:
[----:B------:R-:W-:Y:S05]  /*2bd0*/  BSYNC B1 ;  /* 0x0000000000017941 */ /* 0x000fea0003800000 */
.L_x_39:
[----:B-----5:R-:W-:Y:S01]  /*2be0*/  LOP3.LUT R29, R29, 0xff, RZ, 0xc0, !PT ;  /* 0x000000ff1d1d7812 */ /* 0x020fe200078ec0ff */
[----:B------:R-:W-:Y:S01]  /*2bf0*/  BSSY B1, `(.L_x_41) ;  /* 0x000000c000017945 */ /* 0x000fe20003800000 */
[----:B------:R-:W-:Y:S02]  /*2c00*/  ISETP.GE.AND P1, PT, R28, 0x2, PT ;  /* 0x000000021c00780c */ /* 0x000fe40003f26270 */
[----:B------:R-:W-:Y:S02]  /*2c10*/  F2FP.F16.E5M2.UNPACK_B R29, R29 ;  /* 0x0000001dff1d723e */ /* 0x000fe400020004ff */
[----:B------:R-:W-:-:S03]  /*2c20*/  ISETP.LT.OR P2, PT, R27, 0x1, !P1 ;  /* 0x000000011b00780c */ /* 0x000fc60004f41670 */
[----:B------:R-:W-:-:S05]  /*2c30*/  HADD2.F32 R29, -RZ, R29.H0_H0 ;  /* 0x2000001dff1d7230 */ /* 0x000fca0000004100 */
[----:B------:R-:W-:Y:S01]  /*2c40*/  FMUL R32, R29, R12 ;  /* 0x0000000c1d207220 */ /* 0x000fe20000400000 */
[----:B------:R-:W-:-:S03]  /*2c50*/  PRMT R29, RZ, 0x7610, R29 ;  /* 0x00007610ff1d7816 */ /* 0x000fc6000000001d */
[----:B--2---:R-:W-:-:S05]  /*2c60*/  FFMA R32, R79, R7, R32 ;  /* 0x000000074f207223 */ /* 0x004fca0000000020 */
[----:B------:R-:W-:-:S05]  /*2c70*/  F2FP.SATFINITE.E5M2.F32.PACK_AB_MERGE_C R35, RZ, R32, RZ ;  /* 0x00000020ff23723e */ /* 0x000fca00048060ff */
[----:B------:R1:W-:Y:S01]  /*2c80*/  @!P3 STG.E.U8 desc[UR16][R8.64], R35 ;  /* 0x000000230800b986 */ /* 0x0003e2000c101110 */
[----:B------:R-:W-:Y:S05]  /*2c90*/  @P2 BRA `(.L_x_42) ;  /* 0x0000000000042947 */ /* 0x000fea0003800000 */
[----:B------:R2:W5:Y:S02]  /*2ca0*/  LDG.E.U8 R29, desc[UR16][R14.64+0x1] ;  /* 0x000001100e1d7981 */ /* 0x000564000c1e1100 */
.L_x_42:
[----:B------:R-:W-:Y:S05]  /*2cb0*/  BSYNC B1 ;  /* 0x0000000000017941 */ /* 0x000fea0003800000 */
.L_x_41:
[----:B-----5:R-:W-:Y:S01]  /*2cc0*/  LOP3.LUT R29, R29, 0xff, RZ, 0xc0, !PT ;  /* 0x000000ff1d1d7812 */ /* 0x020fe200078ec0ff */
[----:B------:R-:W-:Y:S01]  /*2cd0*/  BSSY B1, `(.L_x_43) ;  /* 0x0000012000017945 */ /* 0x000fe20003800000 */
[----:B------:R-:W-:Y:S02]  /*2ce0*/  IADD3 R33, P3, R33, 0x8, RZ ;  /* 0x0000000821217810 */ /* 0x000fe40007f7e0ff */
[----:B------:R-:W-:Y:S02]  /*2cf0*/  F2FP.F16.E5M2.UNPACK_B R29, R29 ;  /* 0x0000001dff1d723e */ /* 0x000fe400020004ff */
[----:B------:R-:W-:Y:S01]  /*2d00*/  ISETP.LT.OR P0, PT, R27, 0x9, !P0 ;  /* 0x000000091b00780c */ /* 0x000fe20004701670 */
[----:B------:R-:W-:Y:S02]  /*2d10*/  IMAD.X R30, RZ, RZ, R31, P3 ;  /* 0x000000ffff1e7224 */ /* 0x000fe400018e061f */
[----:B------:R-:W-:Y:S02]  /*2d20*/  HADD2.F32 R29, -RZ, R29.H0_H0 ;  /* 0x2000001dff1d7230 */ /* 0x000fe40000004100 */
[----:B------:R-:W-:-:S02]  /*2d30*/  IMAD R30, R30, UR6, RZ ;  /* 0x000000061e1e7c24 */ /* 0x000fc4000f8e02ff */
[----:B------:R-:W-:-:S04]  /*2d40*/  IMAD.WIDE.U32 R24, R33, UR6, R24 ;  /* 0x0000000621187c25 */ /* 0x000fc8000f8e0018 */
[----:B------:R-:W-:Y:S01]  /*2d50*/  FMUL R29, R29, R12 ;  /* 0x0000000c1d1d7220 */ /* 0x000fe20000400000 */
[----:B------:R-:W-:-:S03]  /*2d60*/  IMAD R33, R33, UR7, R30 ;  /* 0x0000000721217c24 */ /* 0x000fc6000f8e021e */
[----:B------:R-:W-:Y:S01]  /*2d70*/  FFMA R29, R80, R7, R29 ;  /* 0x00000007501d7223 */ /* 0x000fe2000000001d */
[----:B------:R-:W-:-:S04]  /*2d80*/  IADD3 R24, P3, R24, UR10, RZ ;  /* 0x0000000a18187c10 */ /* 0x000fc8000ff7e0ff */
[----:B------:R-:W-:Y:S02]  /*2d90*/  F2FP.SATFINITE.E5M2.F32.PACK_AB_MERGE_C R31, RZ, R29, RZ ;  /* 0x0000001dff1f723e */ /* 0x000fe400048060ff */
[----:B------:R-:W-:Y:S02]  /*2da0*/  IADD3.X R25, R25, UR11, R33, P3, !PT ;  /* 0x0000000b19197c10 */ /* 0x000fe40009ffe421 */
[----:B------:R-:W-:Y:S01]  /*2db0*/  PRMT R29, RZ, 0x7610, R29 ;  /* 0x00007610ff1d7816 */ /* 0x000fe2000000001d */
[----:B------:R3:W-:Y:S01]  /*2dc0*/  @!P2 STG.E.U8 desc[UR16][R8.64+0x1], R31 ;  /* 0x0000011f0800a986 */ /* 0x0007e2000c101110 */
[----:B------:R-:W-:Y:S05]  /*2dd0*/  @P0 BRA `(.L_x_44) ;  /* 0x0000000000040947 */ /* 0x000fea0003800000 */
[----:B------:R4:W5:Y:S02]  /*2de0*/  LDG.E.U8 R29, desc[UR16][R24.64] ;  /* 0x00000010181d7981 */ /* 0x000964000c1e1100 */
.L_x_44:
[----:B------:R-:W-:Y:S05]  /*2df0*/  BSYNC B1 ;  /* 0x0000000000017941 */ /* 0x000fea0003800000 */
.L_x_43:
[----:B-----5:R-:W-:Y:S01]  /*2e00*/  LOP3.LUT R29, R29, 0xff, RZ, 0xc0, !PT ;  /* 0x000000ff1d1d7812 */ /* 0x020fe200078ec0ff */
[----:B------:R-:W-:Y:S01]  /*2e10*/  BSSY B1, `(.L_x_45) ;  /* 0x000000b000017945 */ /* 0x000fe20003800000 */
[----:B------:R-:W-:Y:S02]  /*2e20*/  ISETP.LT.OR P1, PT, R27, 0x9, !P1 ;  /* 0x000000091b00780c */ /* 0x000fe40004f21670 */
[----:B------:R-:W-:-:S05]  /*2e30*/  F2FP.F16.E5M2.UNPACK_B R29, R29 ;  /* 0x0000001dff1d723e */ /* 0x000fca00020004ff */
[----:B------:R-:W-:-:S05]  /*2e40*/  HADD2.F32 R29, -RZ, R29.H0_H0 ;  /* 0x2000001dff1d7230 */ /* 0x000fca0000004100 */
[----:B------:R-:W-:Y:S01]  /*2e50*/  FMUL R30, R29, R12 ;  /* 0x0000000c1d1e7220 */ /* 0x000fe20000400000 */
[----:B------:R-:W-:-:S03]  /*2e60*/  PRMT R29, RZ, 0x7610, R29 ;  /* 0x00007610ff1d7816 */ /* 0x000fc6000000001d */
[----:B------:R-:W-:-:S05]  /*2e70*/  FFMA R30, R77, R7, R30 ;  /* 0x000000074d1e7223 */ /* 0x000fca000000001e */
[----:B---3--:R-:W-:-:S05]  /*2e80*/  F2FP.SATFINITE.E5M2.F32.PACK_AB_MERGE_C R31, RZ, R30, RZ ;  /* 0x0000001eff1f723e */ /* 0x008fca00048060ff */
[----:B------:R3:W-:Y:S01]  /*2e90*/  @!P0 STG.E.U8 desc[UR16][R10.64], R31 ;  /* 0x0000001f0a008986 */ /* 0x0007e2000c101110 */
[----:B------:R-:W-:Y:S05]  /*2ea0*/  @P1 BRA `(.L_x_46) ;  /* 0x0000000000041947 */ /* 0x000fea0003800000 */
[----:B------:R0:W5:Y:S02]  /*2eb0*/  LDG.E.U8 R29, desc[UR16][R24.64+0x1] ;  /* 0x00000110181d7981 */ /* 0x000164000c1e1100 */
.L_x_46:
[----:B------:R-:W-:Y:S05]  /*2ec0*/  BSYNC B1 ;  /* 0x0000000000017941 */ /* 0x000fea0003800000 */
.L_x_45:
[----:B-----5:R-:W-:Y:S01]  /*2ed0*/  LOP3.LUT R29, R29, 0xff, RZ, 0xc0, !PT ;  /* 0x000000ff1d1d7812 */ /* 0x020fe200078ec0ff */
[----:B------:R-:W-:Y:S01]  /*2ee0*/  BSSY B1, `(.L_x_47) ;  /* 0x000000c000017945 */ /* 0x000fe20003800000 */
[----:B------:R-:W-:Y:S02]  /*2ef0*/  ISETP.GE.AND P0, PT, R28, 0x9, PT ;  /* 0x000000091c00780c */ /* 0x000fe40003f06270 */
[----:B------:R-:W-:Y:S02]  /*2f00*/  F2FP.F16.E5M2.UNPACK_B R29, R29 ;  /* 0x0000001dff1d723e */ /* 0x000fe400020004ff */
[----:B------:R-:W-:-:S03]  /*2f10*/  ISETP.LT.OR P2, PT, R27, 0x1, !P0 ;  /* 0x000000011b00780c */ /* 0x000fc60004741670 */
[----:B------:R-:W-:-:S05]  /*2f20*/  HADD2.F32 R29, -RZ, R29.H0_H0 ;  /* 0x2000001dff1d7230 */ /* 0x000fca0000004100 */
[----:B------:R-:W-:-:S04]  /*2f30*/  FMUL R29, R29, R12 ;  /* 0x0000000c1d1d7220 */ /* 0x000fc80000400000 */
[----:B------:R-:W-:-:S05]  /*2f40*/  FFMA R29, R78, R7, R29 ;  /* 0x000000074e1d7223 */ /* 0x000fca000000001d */
[----:B---3--:R-:W-:Y:S02]  /*2f50*/  F2FP.SATFINITE.E5M2.F32.PACK_AB_MERGE_C R31, RZ, R29, RZ ;  /* 0x0000001dff1f723e */ /* 0x008fe400048060ff */
[----:B------:R-:W-:-:S03]  /*2f60*/  PRMT R29, RZ, 0x7610, R29 ;  /* 0x00007610ff1d7816 */ /* 0x000fc6000000001d */
[----:B------:R3:W-:Y:S01]  /*2f70*/  @!P1 STG.E.U8 desc[UR16][R10.64+0x1], R31 ;  /* 0x0000011f0a009986 */ /* 0x0007e2000c101110 */
[----:B------:R-:W-:Y:S05]  /*2f80*/  @P2 BRA `(.L_x_48) ;  /* 0x0000000000042947 */ /* 0x000fea0003800000 */
[----:B------:R0:W5:Y:S02]  /*2f90*/  LDG.E.U8 R29, desc[UR16][R14.64+0x8] ;  /* 0x000008100e1d7981 */ /* 0x000164000c1e1100 */
.L_x_48:
[----:B------:R-:W-:Y:S05]  /*2fa0*/  BSYNC B1 ;  /* 0x0000000000017941 */ /* 0x000fea0003800000 */
.L_x_47:
        /* <DEDUP_REMOVED lines=13> */
.L_x_50:
[----:B------:R-:W-:Y:S05]  /*3080*/  BSYNC B1 ;  /* 0x0000000000017941 */ /* 0x000fea0003800000 */
.L_x_49:
[----:B-----5:R-:W-:Y:S01]  /*3090*/  LOP3.LUT R29, R29, 0xff, RZ, 0xc0, !PT ;  /* 0x000000ff1d1d7812 */ /* 0x020fe200078ec0ff */
[----:B------:R-:W-:Y:S01]  /*30a0*/  BSSY B1, `(.L_x_51) ;  /* 0x000000b000017945 */ /* 0x000fe20003800000 */
[----:B------:R-:W-:Y:S02]  /*30b0*/  ISETP.LT.OR P0, PT, R27, 0x9, !P0 ;  /* 0x000000091b00780c */ /* 0x000fe40004701670 */
[----:B------:R-:W-:-:S05]  /*30c0*/  F2FP.F16.E5M2.UNPACK_B R29, R29 ;  /* 0x0000001dff1d723e */ /* 0x000fca00020004ff */
        /* <DEDUP_REMOVED lines=8> */
.L_x_52:
[----:B------:R-:W-:Y:S05]  /*3150*/  BSYNC B1 ;  /* 0x0000000000017941 */ /* 0x000fea0003800000 */
.L_x_51:
        /* <DEDUP_REMOVED lines=12> */
.L_x_54:
[----:B------:R-:W-:Y:S05]  /*3220*/  BSYNC B1 ;  /* 0x0000000000017941 */ /* 0x000fea0003800000 */
.L_x_53:
        /* <DEDUP_REMOVED lines=13> */
.L_x_56:
[----:B------:R-:W-:Y:S05]  /*3300*/  BSYNC B1 ;  /* 0x0000000000017941 */ /* 0x000fea0003800000 */
.L_x_55:
        /* <DEDUP_REMOVED lines=13> */
.L_x_58:
[----:B------:R-:W-:Y:S05]  /*33e0*/  BSYNC B1 ;  /* 0x0000000000017941 */ /* 0x000fea0003800000 */
.L_x_57:
        /* <DEDUP_REMOVED lines=12> */
.L_x_60:
[----:B------:R-:W-:Y:S05]  /*34b0*/  BSYNC B1 ;  /* 0x0000000000017941 */ /* 0x000fea0003800000 */
.L_x_59:
        /* <DEDUP_REMOVED lines=12> */
.L_x_62:
[----:B------:R-:W-:Y:S05]  /*3580*/  BSYNC B1 ;  /* 0x0000000000017941 */ /* 0x000fea0003800000 */
.L_x_61:
        /* <DEDUP_REMOVED lines=13> */
.L_x_64:
[----:B------:R-:W-:Y:S05]  /*3660*/  BSYNC B1 ;  /* 0x0000000000017941 */ /* 0x000fea0003800000 */
.L_x_63:
        /* <DEDUP_REMOVED lines=13> */
.L_x_66:
[----:B------:R-:W-:Y:S05]  /*3740*/  BSYNC B1 ;  /* 0x0000000000017941 */ /* 0x000fea0003800000 */
.L_x_65:
        /* <DEDUP_REMOVED lines=12> */
.L_x_68:
[----:B------:R-:W-:Y:S05]  /*3810*/  BSYNC B1 ;  /* 0x0000000000017941 */ /* 0x000fea0003800000 */
.L_x_67:
        /* <DEDUP_REMOVED lines=12> */
.L_x_70:
[----:B------:R-:W-:Y:S05]  /*38e0*/  BSYNC B1 ;  /* 0x0000000000017941 */ /* 0x000fea0003800000 */
.L_x_69:
        /* <DEDUP_REMOVED lines=13> */
.L_x_72:
[----:B------:R-:W-:Y:S05]  /*39c0*/  BSYNC B1 ;  /* 0x0000000000017941 */ /* 0x000fea0003800000 */
.L_x_71:
        /* <DEDUP_REMOVED lines=13> */
.L_x_74:
[----:B------:R-:W-:Y:S05]  /*3aa0*/  BSYNC B1 ;  /* 0x0000000000017941 */ /* 0x000fea0003800000 */
.L_x_73:
        /* <DEDUP_REMOVED lines=12> */
.L_x_76:
[----:B------:R-:W-:Y:S05]  /*3b70*/  BSYNC B1 ;  /* 0x0000000000017941 */ /* 0x000fea0003800000 */
.L_x_75:
        /* <DEDUP_REMOVED lines=12> */
.L_x_78:
[----:B------:R-:W-:Y:S05]  /*3c40*/  BSYNC B1 ;  /* 0x0000000000017941 */ /* 0x000fea0003800000 */
.L_x_77:
        /* <DEDUP_REMOVED lines=13> */
.L_x_80:
[----:B------:R-:W-:Y:S05]  /*3d20*/  BSYNC B1 ;  /* 0x0000000000017941 */ /* 0x000fea0003800000 */
.L_x_79:
        /* <DEDUP_REMOVED lines=13> */
.L_x_82:
[----:B------:R-:W-:Y:S05]  /*3e00*/  BSYNC B1 ;  /* 0x0000000000017941 */ /* 0x000fea0003800000 */
.L_x_81:
        /* <DEDUP_REMOVED lines=12> */
.L_x_84:
[----:B------:R-:W-:Y:S05]  /*3ed0*/  BSYNC B1 ;  /* 0x0000000000017941 */ /* 0x000fea0003800000 */
.L_x_83:
[----:B-----5:R-:W-:Y:S01]  /*3ee0*/  LOP3.LUT R29, R29, 0xff, RZ, 0xc0, !PT ;  /* 0x000000ff1d1d7812 */ /* 0x020fe200078ec0ff */
[----:B------:R-:W-:Y:S01]  /*3ef0*/  BSSY B1, `(.L_x_85) ;  /* 0x000000b000017945 */ /* 0x000fe20003800000 */
[----:B------:R-:W-:Y:S02]  /*3f00*/  ISETP.LT.OR P1, PT, R27, 0x9, !P1 ;  /* 0x000000091b00780c */ /* 0x000fe40004f21670 */
[----:B------:R-:W-:-:S05]  /*3f10*/  F2FP.F16.E5M2.UNPACK_B R29, R29 ;  /* 0x0000001dff1d723e */ /* 0x000fca00020004ff */
[----:B------:R-:W-:-:S05]  /*3f20*/  HADD2.F32 R29, -RZ, R29.H0_H0 ;  /* 0x2000001dff1d7230 */ /* 0x000fca0000004100 */
[----:B------:R-:W-:-:S04]  /*3f30*/  FMUL R30, R29, R12 ;  /* 0x0000000c1d1e7220 */ /* 0x000fc80000400000 */
[----:B------:R-:W-:Y:S01]  /*3f40*/  FFMA R30, R23, R7, R30 ;  /* 0x00000007171e7223 */ /* 0x000fe2000000001e */
[----:B------:R-:W-:-:S04]  /*3f50*/  PRMT R23, RZ, 0x7610, R23 ;  /* 0x00007610ff177816 */ /* 0x000fc80000000017 */
[----:B------:R-:W-:-:S05]  /*3f60*/  F2FP.SATFINITE.E5M2.F32.PACK_AB_MERGE_C R29, RZ, R30, RZ ;  /* 0x0000001eff1d723e */ /* 0x000fca00048060ff */
[----:B------:R0:W-:Y:S01]  /*3f70*/  @!P0 STG.E.U8 desc[UR16][R10.64+0x28], R29 ;  /* 0x0000281d0a008986 */ /* 0x0001e2000c101110 */
[----:B------:R-:W-:Y:S05]  /*3f80*/  @P1 BRA `(.L_x_86) ;  /* 0x0000000000041947 */ /* 0x000fea0003800000 */
[----:B------:R0:W5:Y:S02]  /*3f90*/  LDG.E.U8 R23, desc[UR16][R24.64+0x29] ;  /* 0x0000291018177981 */ /* 0x000164000c1e1100 */
.L_x_86:
[----:B------:R-:W-:Y:S05]  /*3fa0*/  BSYNC B1 ;  /* 0x0000000000017941 */ /* 0x000fea0003800000 */
.L_x_85:
        /* <DEDUP_REMOVED lines=8> */
[----:B0-----:R-:W-:Y:S02]  /*4030*/  F2FP.SATFINITE.E5M2.F32.PACK_AB_MERGE_C R29, RZ, R23, RZ ;  /* 0x00000017ff1d723e */ /* 0x001fe400048060ff */
[----:B------:R-:W-:-:S03]  /*4040*/  PRMT R23, RZ, 0x7610, R23 ;  /* 0x00007610ff177816 */ /* 0x000fc60000000017 */
[----:B------:R0:W-:Y:S01]  /*4050*/  @!P1 STG.E.U8 desc[UR16][R10.64+0x29], R29 ;  /* 0x0000291d0a009986 */ /* 0x0001e2000c101110 */
[----:B------:R-:W-:Y:S05]  /*4060*/  @P2 BRA `(.L_x_88) ;  /* 0x0000000000042947 */ /* 0x000fea0003800000 */
[----:B------:R0:W5:Y:S02]  /*4070*/  LDG.E.U8 R23, desc[UR16][R14.64+0x30] ;  /* 0x000030100e177981 */ /* 0x000164000c1e1100 */
.L_x_88:
[----:B------:R-:W-:Y:S05]  /*4080*/  BSYNC B1 ;  /* 0x0000000000017941 */ /* 0x000fea0003800000 */
.L_x_87:
[----:B-----5:R-:W-:Y:S01]  /*4090*/  LOP3.LUT R23, R23, 0xff, RZ, 0xc0, !PT ;  /* 0x000000ff17177812 */ /* 0x020fe200078ec0ff */
[----:B------:R-:W-:Y:S01]  /*40a0*/  BSSY B1, `(.L_x_89) ;  /* 0x000000c000017945 */ /* 0x000fe20003800000 */
[----:B------:R-:W-:Y:S02]  /*40b0*/  ISETP.GE.AND P1, PT, R28, 0x32, PT ;  /* 0x000000321c00780c */ /* 0x000fe40003f26270 */
[----:B------:R-:W-:Y:S02]  /*40c0*/  F2FP.F16.E5M2.UNPACK_B R23, R23 ;  /* 0x00000017ff17723e */ /* 0x000fe400020004ff */
[----:B------:R-:W-:-:S03]  /*40d0*/  ISETP.LT.OR P3, PT, R27, 0x1, !P1 ;  /* 0x000000011b00780c */ /* 0x000fc60004f61670 */
        /* <DEDUP_REMOVED lines=8> */
.L_x_90:
[----:B------:R-:W-:Y:S05]  /*4160*/  BSYNC B1 ;  /* 0x0000000000017941 */ /* 0x000fea0003800000 */
.L_x_89:
[----:B-----5:R-:W-:Y:S01]  /*4170*/  LOP3.LUT R21, R21, 0xff, RZ, 0xc0, !PT ;  /* 0x000000ff15157812 */ /* 0x020fe200078ec0ff */
[----:B------:R-:W-:Y:S01]  /*4180*/  BSSY B1, `(.L_x_91) ;  /* 0x000000b000017945 */ /* 0x000fe20003800000 */
[----:B------:R-:W-:Y:S02]  /*4190*/  ISETP.LT.OR P0, PT, R27, 0x9, !P0 ;  /* 0x000000091b00780c */ /* 0x000fe40004701670 */
[----:B------:R-:W-:-:S05]  /*41a0*/  F2FP.F16.E5M2.UNPACK_B R21, R21 ;  /* 0x00000015ff15723e */ /* 0x000fca00020004ff */
        /* <DEDUP_REMOVED lines=8> */
.L_x_92:
[----:B------:R-:W-:Y:S05]  /*4230*/  BSYNC B1 ;  /* 0x0000000000017941 */ /* 0x000fea0003800000 */
.L_x_91:
        /* <DEDUP_REMOVED lines=12> */
.L_x_94:
[----:B------:R-:W-:Y:S05]  /*4300*/  BSYNC B1 ;  /* 0x0000000000017941 */ /* 0x000fea0003800000 */
.L_x_93:
        /* <DEDUP_REMOVED lines=13> */
.L_x_96:
[----:B------:R-:W-:Y:S05]  /*43e0*/  BSYNC B1 ;  /* 0x0000000000017941 */ /* 0x000fea0003800000 */
.L_x_95:
        /* <DEDUP_REMOVED lines=13> */
.L_x_98:
[----:B------:R-:W-:Y:S05]  /*44c0*/  BSYNC B1 ;  /* 0x0000000000017941 */ /* 0x000fea0003800000 */
.L_x_97:
[----:B-----5:R-:W-:Y:S01]  /*44d0*/  LOP3.LUT R17, R17, 0xff, RZ, 0xc0, !PT ;  /* 0x000000ff11117812 */ /* 0x020fe200078ec0ff */
[----:B------:R-:W-:Y:S01]  /*44e0*/  BSSY B1, `(.L_x_99) ;  /* 0x000000b000017945 */ /* 0x000fe20003800000 */
[----:B------:R-:W-:Y:S02]  /*44f0*/  ISETP.LT.OR P0, PT, R27, 0x9, !P0 ;  /* 0x000000091b00780c */ /* 0x000fe40004701670 */
[----:B------:R-:W-:Y:S02]  /*4500*/  F2FP.F16.E5M2.UNPACK_B R17, R17 ;  /* 0x00000011ff11723e */ /* 0x000fe400020004ff */
[----:B0-2---:R-:W-:-:S03]  /*4510*/  PRMT R14, RZ, 0x7610, R14 ;  /* 0x00007610ff0e7816 */ /* 0x005fc6000000000e */
[----:B------:R-:W-:-:S05]  /*4520*/  HADD2.F32 R17, -RZ, R17.H0_H0 ;  /* 0x20000011ff117230 */ /* 0x000fca0000004100 */
[----:B------:R-:W-:-:S04]  /*4530*/  FMUL R17, R17, R12 ;  /* 0x0000000c11117220 */ /* 0x000fc80000400000 */
[----:B------:R-:W-:-:S05]  /*4540*/  FFMA R17, R18, R7, R17 ;  /* 0x0000000712117223 */ /* 0x000fca0000000011 */
[----:B------:R-:W-:-:S05]  /*4550*/  F2FP.SATFINITE.E5M2.F32.PACK_AB_MERGE_C R17, RZ, R17, RZ ;  /* 0x00000011ff11723e */ /* 0x000fca00048060ff */
[----:B------:R0:W-:Y:S01]  /*4560*/  @!P3 STG.E.U8 desc[UR16][R8.64+0x39], R17 ;  /* 0x000039110800b986 */ /* 0x0001e2000c101110 */
[----:B------:R-:W-:Y:S05]  /*4570*/  @P0 BRA `(.L_x_100) ;  /* 0x0000000000040947 */ /* 0x000fea0003800000 */
[----:B------:R2:W5:Y:S02]  /*4580*/  LDG.E.U8 R14, desc[UR16][R24.64+0x38] ;  /* 0x00003810180e7981 */ /* 0x000564000c1e1100 */
.L_x_100:
[----:B------:R-:W-:Y:S05]  /*4590*/  BSYNC B1 ;  /* 0x0000000000017941 */ /* 0x000fea0003800000 */
.L_x_99:
[----:B-----5:R-:W-:Y:S01]  /*45a0*/  LOP3.LUT R14, R14, 0xff, RZ, 0xc0, !PT ;  /* 0x000000ff0e0e7812 */ /* 0x020fe200078ec0ff */
[----:B------:R-:W-:Y:S01]  /*45b0*/  BSSY B1, `(.L_x_101) ;  /* 0x000000b000017945 */ /* 0x000fe20003800000 */
[----:B------:R-:W-:Y:S02]  /*45c0*/  ISETP.LT.OR P1, PT, R27, 0x9, !P1 ;  /* 0x000000091b00780c */ /* 0x000fe40004f21670 */
[----:B------:R-:W-:-:S05]  /*45d0*/  F2FP.F16.E5M2.UNPACK_B R14, R14 ;  /* 0x0000000eff0e723e */ /* 0x000fca00020004ff */
[----:B01-3--:R-:W-:-:S05]  /*45e0*/  HADD2.F32 R9, -RZ, R14.H0_H0 ;  /* 0x2000000eff097230 */ /* 0x00bfca0000004100 */
[----:B------:R-:W-:-:S04]  /*45f0*/  FMUL R8, R9, R12 ;  /* 0x0000000c09087220 */ /* 0x000fc80000400000 */
[----:B------:R-:W-:-:S05]  /*4600*/  FFMA R8, R13, R7, R8 ;  /* 0x000000070d087223 */ /* 0x000fca0000000008 */
[----:B------:R-:W-:Y:S02]  /*4610*/  F2FP.SATFINITE.E5M2.F32.PACK_AB_MERGE_C R9, RZ, R8, RZ ;  /* 0x00000008ff09723e */ /* 0x000fe400048060ff */
[----:B------:R-:W-:-:S03]  /*4620*/  PRMT R8, RZ, 0x7610, R8 ;  /* 0x00007610ff087816 */ /* 0x000fc60000000008 */
[----:B------:R0:W-:Y:S01]  /*4630*/  @!P0 STG.E.U8 desc[UR16][R10.64+0x38], R9 ;  /* 0x000038090a008986 */ /* 0x0001e2000c101110 */
[----:B------:R-:W-:Y:S05]  /*4640*/  @P1 BRA `(.L_x_102) ;  /* 0x0000000000041947 */ /* 0x000fea0003800000 */
[----:B------:R1:W5:Y:S02]  /*4650*/  LDG.E.U8 R8, desc[UR16][R24.64+0x39] ;  /* 0x0000391018087981 */ /* 0x000364000c1e1100 */
.L_x_102:
[----:B------:R-:W-:Y:S05]  /*4660*/  BSYNC B1 ;  /* 0x0000000000017941 */ /* 0x000fea0003800000 */
.L_x_101:
[----:B------:R-:W-:Y:S05]  /*4670*/  @P1 BRA `(.L_x_103) ;  /* 0x0000000800601947 */ /* 0x000fea0003800000 */
[----:B-----5:R-:W-:-:S04]  /*4680*/  LOP3.LUT R8, R8, 0xff, RZ, 0xc0, !PT ;  /* 0x000000ff08087812 */ /* 0x020fc800078ec0ff */
[----:B------:R-:W-:-:S05]  /*4690*/  F2FP.F16.E5M2.UNPACK_B R8, R8 ;  /* 0x00000008ff08723e */ /* 0x000fca00020004ff */
[----:B0-----:R-:W-:-:S05]  /*46a0*/  HADD2.F32 R9, -RZ, R8.H0_H0 ;  /* 0x20000008ff097230 */ /* 0x001fca0000004100 */
[----:B------:R-:W-:-:S04]  /*46b0*/  FMUL R9, R9, R12 ;  /* 0x0000000c09097220 */ /* 0x000fc80000400000 */
[----:B------:R-:W-:-:S05]  /*46c0*/  FFMA R9, R16, R7, R9 ;  /* 0x0000000710097223 */ /* 0x000fca0000000009 */
[----:B------:R-:W-:-:S05]  /*46d0*/  F2FP.SATFINITE.E5M2.F32.PACK_AB_MERGE_C R9, RZ, R9, RZ ;  /* 0x00000009ff09723e */ /* 0x000fca00048060ff */
[----:B------:R3:W-:Y:S01]  /*46e0*/  STG.E.U8 desc[UR16][R10.64+0x39], R9 ;  /* 0x000039090a007986 */ /* 0x0007e2000c101110 */
[----:B------:R-:W-:Y:S05]  /*46f0*/  BRA `(.L_x_103) ;  /* 0x0000000800407947 */ /* 0x000fea0003800000 */
.L_x_38:
[C---:B------:R-:W-:Y:S01]  /*4700*/  ISETP.GE.AND P3, PT, R28.reuse, 0x1, PT ;  /* 0x000000011c00780c */ /* 0x040fe20003f66270 */
[-C--:B--2---:R-:W-:Y:S01]  /*4710*/  FMUL R79, R79, R7.reuse ;  /* 0x000000074f4f7220 */ /* 0x084fe20000400000 */
[----:B------:R-:W-:Y:S01]  /*4720*/  ISETP.GE.AND P0, PT, R28, 0x2, PT ;  /* 0x000000021c00780c */ /* 0x000fe20003f06270 */
[-C--:B------:R-:W-:Y:S01]  /*4730*/  FMUL R80, R80, R7.reuse ;  /* 0x0000000750507220 */ /* 0x080fe20000400000 */
[----:B------:R-:W-:Y:S01]  /*4740*/  ISETP.LT.OR P1, PT, R27, 0x1, !P3 ;  /* 0x000000011b00780c */ /* 0x000fe20005f21670 */
[-C--:B------:R-:W-:Y:S01]  /*4750*/  FMUL R77, R77, R7.reuse ;  /* 0x000000074d4d7220 */ /* 0x080fe20000400000 */
[C---:B------:R-:W-:Y:S01]  /*4760*/  ISETP.LT.OR P2, PT, R27.reuse, 0x1, !P0 ;  /* 0x000000011b00780c */ /* 0x040fe20004741670 */
[-C--:B------:R-:W-:Y:S01]  /*4770*/  FMUL R78, R78, R7.reuse ;  /* 0x000000074e4e7220 */ /* 0x080fe20000400000 */
[----:B------:R-:W-:Y:S01]  /*4780*/  ISETP.LT.OR P3, PT, R27, 0x9, !P3 ;  /* 0x000000091b00780c */ /* 0x000fe20005f61670 */
[----:B------:R-:W-:Y:S01]  /*4790*/  FMUL R75, R75, R7 ;  /* 0x000000074b4b7220 */ /* 0x000fe20000400000 */
[----:B------:R-:W-:Y:S01]  /*47a0*/  F2FP.SATFINITE.E5M2.F32.PACK_AB_MERGE_C R79, RZ, R79, RZ ;  /* 0x0000004fff4f723e */ /* 0x000fe200048060ff */
[-C--:B------:R-:W-:Y:S01]  /*47b0*/  FMUL R76, R76, R7.reuse ;  /* 0x000000074c4c7220 */ /* 0x080fe20000400000 */
[----:B------:R-:W-:Y:S01]  /*47c0*/  F2FP.SATFINITE.E5M2.F32.PACK_AB_MERGE_C R15, RZ, R80, RZ ;  /* 0x00000050ff0f723e */ /* 0x000fe200048060ff */
[----:B------:R-:W-:Y:S01]  /*47d0*/  FMUL R74, R74, R7 ;  /* 0x000000074a4a7220 */ /* 0x000fe20000400000 */
[----:B------:R-:W-:Y:S01]  /*47e0*/  F2FP.SATFINITE.E5M2.F32.PACK_AB_MERGE_C R77, RZ, R77, RZ ;  /* 0x0000004dff4d723e */ /* 0x000fe200048060ff */
[-C--:B------:R-:W-:Y:S01]  /*47f0*/  FMUL R72, R72, R7.reuse ;  /* 0x0000000748487220 */ /* 0x080fe20000400000 */
[----:B------:R-:W-:Y:S01]  /*4800*/  ISETP.LT.OR P0, PT, R27, 0x9, !P0 ;  /* 0x000000091b00780c */ /* 0x000fe20004701670 */
[----:B------:R-:W-:Y:S01]  /*4810*/  @!P1 STG.E.U8 desc[UR16][R8.64], R79 ;  /* 0x0000004f08009986 */ /* 0x000fe2000c101110 */
[C---:B------:R-:W-:Y:S01]  /*4820*/  ISETP.GE.AND P1, PT, R28.reuse, 0x9, PT ;  /* 0x000000091c00780c */ /* 0x040fe20003f26270 */
[----:B------:R-:W-:Y:S01]  /*4830*/  FMUL R69, R69, R7 ;  /* 0x0000000745457220 */ /* 0x000fe20000400000 */
[----:B------:R-:W-:Y:S01]  /*4840*/  F2FP.SATFINITE.E5M2.F32.PACK_AB_MERGE_C R75, RZ, R75, RZ ;  /* 0x0000004bff4b723e */ /* 0x000fe200048060ff */
[----:B------:R0:W-:Y:S01]  /*4850*/  @!P2 STG.E.U8 desc[UR16][R8.64+0x1], R15 ;  /* 0x0000010f0800a986 */ /* 0x0001e2000c101110 */
[----:B------:R-:W-:Y:S01]  /*4860*/  ISETP.GE.AND P2, PT, R28, 0xa, PT ;  /* 0x0000000a1c00780c */ /* 0x000fe20003f46270 */
[-C--:B------:R-:W-:Y:S01]  /*4870*/  FMUL R70, R70, R7.reuse ;  /* 0x0000000746467220 */ /* 0x080fe20000400000 */
[----:B------:R-:W-:Y:S01]  /*4880*/  F2FP.SATFINITE.E5M2.F32.PACK_AB_MERGE_C R25, RZ, R76, RZ ;  /* 0x0000004cff19723e */ /* 0x000fe200048060ff */
[----:B------:R-:W-:Y:S01]  /*4890*/  @!P3 STG.E.U8 desc[UR16][R10.64], R77 ;  /* 0x0000004d0a00b986 */ /* 0x000fe2000c101110 */
[C---:B------:R-:W-:Y:S01]  /*48a0*/  ISETP.LT.OR P3, PT, R27.reuse, 0x1, !P1 ;  /* 0x000000011b00780c */ /* 0x040fe20004f61670 */
[-C--:B------:R-:W-:Y:S01]  /*48b0*/  FMUL R68, R68, R7.reuse ;  /* 0x0000000744447220 */ /* 0x080fe20000400000 */
[----:B------:R-:W-:Y:S01]  /*48c0*/  ISETP.LT.OR P5, PT, R27, 0x1, !P2 ;  /* 0x000000011b00780c */ /* 0x000fe200057a1670 */
[-C--:B------:R-:W-:Y:S01]  /*48d0*/  FMUL R67, R67, R7.reuse ;  /* 0x0000000743437220 */ /* 0x080fe20000400000 */
[----:B------:R-:W-:Y:S01]  /*48e0*/  ISETP.LT.OR P1, PT, R27, 0x9, !P1 ;  /* 0x000000091b00780c */ /* 0x000fe20004f21670 */
[-C--:B------:R-:W-:Y:S01]  /*48f0*/  FMUL R65, R65, R7.reuse ;  /* 0x0000000741417220 */ /* 0x080fe20000400000 */
[----:B------:R-:W-:Y:S01]  /*4900*/  F2FP.SATFINITE.E5M2.F32.PACK_AB_MERGE_C R29, RZ, R74, RZ ;  /* 0x0000004aff1d723e */ /* 0x000fe200048060ff */
[-C--:B------:R-:W-:Y:S01]  /*4910*/  FMUL R66, R66, R7.reuse ;  /* 0x0000000742427220 */ /* 0x080fe20000400000 */
[----:B0-----:R-:W-:Y:S01]  /*4920*/  F2FP.SATFINITE.E5M2.F32.PACK_AB_MERGE_C R15, RZ, R78, RZ ;  /* 0x0000004eff0f723e */ /* 0x001fe200048060ff */
[-C--:B------:R-:W-:Y:S01]  /*4930*/  FMUL R64, R64, R7.reuse ;  /* 0x0000000740407220 */ /* 0x080fe20000400000 */
[----:B------:R-:W-:Y:S01]  /*4940*/  ISETP.LT.OR P2, PT, R27, 0x9, !P2 ;  /* 0x000000091b00780c */ /* 0x000fe20005741670 */
[-C--:B------:R-:W-:Y:S01]  /*4950*/  FMUL R63, R63, R7.reuse ;  /* 0x000000073f3f7220 */ /* 0x080fe20000400000 */
[----:B------:R-:W-:Y:S01]  /*4960*/  F2FP.SATFINITE.E5M2.F32.PACK_AB_MERGE_C R31, RZ, R72, RZ ;  /* 0x00000048ff1f723e */ /* 0x000fe200048060ff */
[----:B------:R0:W-:Y:S01]  /*4970*/  @!P0 STG.E.U8 desc[UR16][R10.64+0x1], R15 ;  /* 0x0000010f0a008986 */ /* 0x0001e2000c101110 */
[C---:B------:R-:W-:Y:S01]  /*4980*/  ISETP.GE.AND P0, PT, R28.reuse, 0x11, PT ;  /* 0x000000111c00780c */ /* 0x040fe20003f06270 */
[----:B------:R-:W-:Y:S01]  /*4990*/  FMUL R61, R61, R7 ;  /* 0x000000073d3d7220 */ /* 0x000fe20000400000 */
[----:B------:R-:W-:Y:S01]  /*49a0*/  F2FP.SATFINITE.E5M2.F32.PACK_AB_MERGE_C R69, RZ, R69, RZ ;  /* 0x00000045ff45723e */ /* 0x000fe200048060ff */
[----:B------:R-:W-:Y:S01]  /*49b0*/  @!P3 STG.E.U8 desc[UR16][R8.64+0x8], R75 ;  /* 0x0000084b0800b986 */ /* 0x000fe2000c101110 */
[----:B------:R-:W-:Y:S01]  /*49c0*/  ISETP.GE.AND P3, PT, R28, 0x12, PT ;  /* 0x000000121c00780c */ /* 0x000fe20003f66270 */
[----:B------:R-:W-:Y:S01]  /*49d0*/  FMUL R62, R62, R7 ;  /* 0x000000073e3e7220 */ /* 0x000fe20000400000 */
[----:B------:R-:W-:Y:S01]  /*49e0*/  F2FP.SATFINITE.E5M2.F32.PACK_AB_MERGE_C R67, RZ, R67, RZ ;  /* 0x00000043ff43723e */ /* 0x000fe200048060ff */
[----:B------:R1:W-:Y:S01]  /*49f0*/  @!P5 STG.E.U8 desc[UR16][R8.64+0x9], R25 ;  /* 0x000009190800d986 */ /* 0x0003e2000c101110 */
[----:B------:R-:W-:Y:S01]  /*4a00*/  ISETP.LT.OR P5, PT, R27, 0x1, !P3 ;  /* 0x000000011b00780c */ /* 0x000fe20005fa1670 */
[-C--:B------:R-:W-:Y:S01]  /*4a10*/  FMUL R59, R59, R7.reuse ;  /* 0x000000073b3b7220 */ /* 0x080fe20000400000 */
[C---:B------:R-:W-:Y:S01]  /*4a20*/  ISETP.LT.OR P3, PT, R27.reuse, 0x9, !P3 ;  /* 0x000000091b00780c */ /* 0x040fe20005f61670 */
[----:B------:R-:W-:Y:S01]  /*4a30*/  @!P1 STG.E.U8 desc[UR16][R10.64+0x8], R29 ;  /* 0x0000081d0a009986 */ /* 0x000fe2000c101110 */
[----:B------:R-:W-:Y:S01]  /*4a40*/  ISETP.LT.OR P1, PT, R27, 0x1, !P0 ;  /* 0x000000011b00780c */ /* 0x000fe20004721670 */
[-C--:B------:R-:W-:Y:S01]  /*4a50*/  FMUL R60, R60, R7.reuse ;  /* 0x000000073c3c7220 */ /* 0x080fe20000400000 */
[----:B0-----:R-:W-:Y:S01]  /*4a60*/  F2FP.SATFINITE.E5M2.F32.PACK_AB_MERGE_C R15, RZ, R70, RZ ;  /* 0x00000046ff0f723e */ /* 0x001fe200048060ff */
[----:B------:R-:W-:Y:S01]  /*4a70*/  @!P2 STG.E.U8 desc[UR16][R10.64+0x9], R31 ;  /* 0x0000091f0a00a986 */ /* 0x000fe2000c101110 */
[----:B------:R-:W-:Y:S01]  /*4a80*/  ISETP.GE.AND P2, PT, R28, 0x19, PT ;  /* 0x000000191c00780c */ /* 0x000fe20003f46270 */
[-C--:B------:R-:W-:Y:S01]  /*4a90*/  FMUL R57, R57, R7.reuse ;  /* 0x0000000739397220 */ /* 0x080fe20000400000 */
[C---:B------:R-:W-:Y:S01]  /*4aa0*/  ISETP.LT.OR P0, PT, R27.reuse, 0x9, !P0 ;  /* 0x000000091b00780c */ /* 0x040fe20004701670 */
[-C--:B------:R-:W-:Y:S01]  /*4ab0*/  FMUL R58, R58, R7.reuse ;  /* 0x000000073a3a7220 */ /* 0x080fe20000400000 */
[----:B------:R-:W-:Y:S01]  /*4ac0*/  ISETP.LT.OR P6, PT, R27, 0x1, !P2 ;  /* 0x000000011b00780c */ /* 0x000fe200057c1670 */
[----:B------:R0:W-:Y:S01]  /*4ad0*/  @!P5 STG.E.U8 desc[UR16][R8.64+0x11], R15 ;  /* 0x0000110f0800d986 */ /* 0x0001e2000c101110 */
[----:B-1----:R-:W-:Y:S01]  /*4ae0*/  F2FP.SATFINITE.E5M2.F32.PACK_AB_MERGE_C R25, RZ, R68, RZ ;  /* 0x00000044ff19723e */ /* 0x002fe200048060ff */
[----:B------:R-:W-:Y:S01]  /*4af0*/  FMUL R56, R56, R7 ;  /* 0x0000000738387220 */ /* 0x000fe20000400000 */
[----:B------:R-:W-:Y:S01]  /*4b00*/  F2FP.SATFINITE.E5M2.F32.PACK_AB_MERGE_C R65, RZ, R65, RZ ;  /* 0x00000041ff41723e */ /* 0x000fe200048060ff */
[----:B------:R-:W-:Y:S01]  /*4b10*/  @!P1 STG.E.U8 desc[UR16][R8.64+0x10], R69 ;  /* 0x0000104508009986 */ /* 0x000fe2000c101110 */
[----:B------:R-:W-:Y:S01]  /*4b20*/  ISETP.GE.AND P1, PT, R28, 0x1a, PT ;  /* 0x0000001a1c00780c */ /* 0x000fe20003f26270 */
[-C--:B------:R-:W-:Y:S01]  /*4b30*/  FMUL R23, R23, R7.reuse ;  /* 0x0000000717177220 */ /* 0x080fe20000400000 */
[C---:B------:R-:W-:Y:S01]  /*4b40*/  ISETP.LT.OR P2, PT, R27.reuse, 0x9, !P2 ;  /* 0x000000091b00780c */ /* 0x040fe20005741670 */
[----:B------:R1:W-:Y:S01]  /*4b50*/  @!P3 STG.E.U8 desc[UR16][R10.64+0x11], R25 ;  /* 0x000011190a00b986 */ /* 0x0003e2000c101110 */
[----:B------:R-:W-:Y:S01]  /*4b60*/  ISETP.LT.OR P5, PT, R27, 0x1, !P1 ;  /* 0x000000011b00780c */ /* 0x000fe20004fa1670 */
[-C--:B------:R-:W-:Y:S01]  /*4b70*/  FMUL R21, R21, R7.reuse ;  /* 0x0000000715157220 */ /* 0x080fe20000400000 */
[----:B------:R-:W-:Y:S01]  /*4b80*/  ISETP.LT.OR P3, PT, R27, 0x9, !P1 ;  /* 0x000000091b00780c */ /* 0x000fe20004f61670 */
[----:B------:R-:W-:Y:S01]  /*4b90*/  @!P0 STG.E.U8 desc[UR16][R10.64+0x10], R67 ;  /* 0x000010430a008986 */ /* 0x000fe2000c101110 */
[----:B0-----:R-:W-:Y:S01]  /*4ba0*/  F2FP.SATFINITE.E5M2.F32.PACK_AB_MERGE_C R15, RZ, R66, RZ ;  /* 0x00000042ff0f723e */ /* 0x001fe200048060ff */
[-C--:B------:R-:W-:Y:S01]  /*4bb0*/  FMUL R22, R22, R7.reuse ;  /* 0x0000000716167220 */ /* 0x080fe20000400000 */
[C---:B------:R-:W-:Y:S01]  /*4bc0*/  ISETP.GE.AND P0, PT, R28.reuse, 0x21, PT ;  /* 0x000000211c00780c */ /* 0x040fe20003f06270 */
[----:B------:R-:W-:Y:S01]  /*4bd0*/  @!P6 STG.E.U8 desc[UR16][R8.64+0x18], R65 ;  /* 0x000018410800e986 */ /* 0x000fe2000c101110 */
[----:B------:R-:W-:Y:S01]  /*4be0*/  ISETP.GE.AND P1, PT, R28, 0x22, PT ;  /* 0x000000221c00780c */ /* 0x000fe20003f26270 */
[-C--:B------:R-:W-:Y:S01]  /*4bf0*/  FMUL R19, R19, R7.reuse ;  /* 0x0000000713137220 */ /* 0x080fe20000400000 */
[C---:B------:R-:W-:Y:S01]  /*4c00*/  ISETP.LT.OR P6, PT, R27.reuse, 0x1, !P0 ;  /* 0x000000011b00780c */ /* 0x040fe200047c1670 */
[-C--:B------:R-:W-:Y:S01]  /*4c10*/  FMUL R20, R20, R7.reuse ;  /* 0x0000000714147220 */ /* 0x080fe20000400000 */
[----:B-1----:R-:W-:Y:S01]  /*4c20*/  F2FP.SATFINITE.E5M2.F32.PACK_AB_MERGE_C R25, RZ, R64, RZ ;  /* 0x00000040ff19723e */ /* 0x002fe200048060ff */
[----:B------:R0:W-:Y:S01]  /*4c30*/  @!P5 STG.E.U8 desc[UR16][R8.64+0x19], R15 ;  /* 0x0000190f0800d986 */ /* 0x0001e2000c101110 */
[----:B------:R-:W-:Y:S01]  /*4c40*/  ISETP.LT.OR P5, PT, R27, 0x1, !P1 ;  /* 0x000000011b00780c */ /* 0x000fe20004fa1670 */
[----:B------:R-:W-:Y:S01]  /*4c50*/  FMUL R17, R17, R7 ;  /* 0x0000000711117220 */ /* 0x000fe20000400000 */
[----:B------:R-:W-:Y:S01]  /*4c60*/  F2FP.SATFINITE.E5M2.F32.PACK_AB_MERGE_C R63, RZ, R63, RZ ;  /* 0x0000003fff3f723e */ /* 0x000fe200048060ff */
[----:B------:R1:W-:Y:S01]  /*4c70*/  @!P3 STG.E.U8 desc[UR16][R10.64+0x19], R25 ;  /* 0x000019190a00b986 */ /* 0x0003e2000c101110 */
[----:B------:R-:W-:Y:S01]  /*4c80*/  F2FP.SATFINITE.E5M2.F32.PACK_AB_MERGE_C R61, RZ, R61, RZ ;  /* 0x0000003dff3d723e */ /* 0x000fe200048060ff */
[-C--:B------:R-:W-:Y:S01]  /*4c90*/  FMUL R18, R18, R7.reuse ;  /* 0x0000000712127220 */ /* 0x080fe20000400000 */
[----:B------:R-:W-:Y:S01]  /*4ca0*/  F2FP.SATFINITE.E5M2.F32.PACK_AB_MERGE_C R29, RZ, R62, RZ ;  /* 0x0000003eff1d723e */ /* 0x000fe200048060ff */
[----:B------:R-:W-:Y:S01]  /*4cb0*/  @!P2 STG.E.U8 desc[UR16][R10.64+0x18], R63 ;  /* 0x0000183f0a00a986 */ /* 0x000fe2000c101110 */
[----:B------:R-:W-:Y:S01]  /*4cc0*/  ISETP.LT.OR P3, PT, R27, 0x9, !P1 ;  /* 0x000000091b00780c */ /* 0x000fe20004f61670 */
[-C--:B------:R-:W-:Y:S01]  /*4cd0*/  FMUL R13, R13, R7.reuse ;  /* 0x000000070d0d7220 */ /* 0x080fe20000400000 */
[----:B------:R-:W-:Y:S01]  /*4ce0*/  ISETP.GE.AND P2, PT, R28, 0x29, PT ;  /* 0x000000291c00780c */ /* 0x000fe20003f46270 */
[----:B------:R-:W-:Y:S01]  /*4cf0*/  @!P6 STG.E.U8 desc[UR16][R8.64+0x20], R61 ;  /* 0x0000203d0800e986 */ /* 0x000fe2000c101110 */
[C---:B------:R-:W-:Y:S01]  /*4d00*/  ISETP.LT.OR P0, PT, R27.reuse, 0x9, !P0 ;  /* 0x000000091b00780c */ /* 0x040fe20004701670 */
[----:B------:R-:W-:Y:S01]  /*4d10*/  FMUL R16, R16, R7 ;  /* 0x0000000710107220 */ /* 0x000fe20000400000 */
[----:B------:R-:W-:Y:S01]  /*4d20*/  ISETP.GE.AND P1, PT, R28, 0x2a, PT ;  /* 0x0000002a1c00780c */ /* 0x000fe20003f26270 */
[----:B------:R-:W-:Y:S01]  /*4d30*/  @!P5 STG.E.U8 desc[UR16][R8.64+0x21], R29 ;  /* 0x0000211d0800d986 */ /* 0x000fe2000c101110 */
[----:B------:R-:W-:-:S02]  /*4d40*/  ISETP.LT.OR P6, PT, R27, 0x1, !P2 ;  /* 0x000000011b00780c */ /* 0x000fc400057c1670 */
[C---:B------:R-:W-:Y:S02]  /*4d50*/  ISETP.LT.OR P5, PT, R27.reuse, 0x1, !P1 ;  /* 0x000000011b00780c */ /* 0x040fe40004fa1670 */
[----:B------:R-:W-:Y:S02]  /*4d60*/  F2FP.SATFINITE.E5M2.F32.PACK_AB_MERGE_C R59, RZ, R59, RZ ;  /* 0x0000003bff3b723e */ /* 0x000fe400048060ff */
[----:B0-----:R-:W-:Y:S02]  /*4d70*/  F2FP.SATFINITE.E5M2.F32.PACK_AB_MERGE_C R15, RZ, R60, RZ ;  /* 0x0000003cff0f723e */ /* 0x001fe400048060ff */
[----:B------:R-:W-:Y:S01]  /*4d80*/  F2FP.SATFINITE.E5M2.F32.PACK_AB_MERGE_C R57, RZ, R57, RZ ;  /* 0x00000039ff39723e */ /* 0x000fe200048060ff */
[----:B------:R-:W-:Y:S01]  /*4d90*/  @!P0 STG.E.U8 desc[UR16][R10.64+0x20], R59 ;  /* 0x0000203b0a008986 */ /* 0x000fe2000c101110 */
[----:B-1----:R-:W-:Y:S02]  /*4da0*/  F2FP.SATFINITE.E5M2.F32.PACK_AB_MERGE_C R25, RZ, R58, RZ ;  /* 0x0000003aff19723e */ /* 0x002fe400048060ff */
[C---:B------:R-:W-:Y:S01]  /*4db0*/  ISETP.LT.OR P1, PT, R27.reuse, 0x9, !P1 ;  /* 0x000000091b00780c */ /* 0x040fe20004f21670 */
[----:B------:R0:W-:Y:S01]  /*4dc0*/  @!P3 STG.E.U8 desc[UR16][R10.64+0x21], R15 ;  /* 0x0000210f0a00b986 */ /* 0x0001e2000c101110 */
[----:B------:R-:W-:-:S02]  /*4dd0*/  ISETP.LT.OR P2, PT, R27, 0x9, !P2 ;  /* 0x000000091b00780c */ /* 0x000fc40005741670 */
[C---:B------:R-:W-:Y:S01]  /*4de0*/  ISETP.GE.AND P3, PT, R28.reuse, 0x31, PT ;  /* 0x000000311c00780c */ /* 0x040fe20003f66270 */
[----:B------:R-:W-:Y:S01]  /*4df0*/  @!P6 STG.E.U8 desc[UR16][R8.64+0x28], R57 ;  /* 0x000028390800e986 */ /* 0x000fe2000c101110 */
[----:B------:R-:W-:Y:S02]  /*4e00*/  ISETP.GE.AND P0, PT, R28, 0x32, PT ;  /* 0x000000321c00780c */ /* 0x000fe40003f06270 */
[----:B------:R-:W-:Y:S01]  /*4e10*/  F2FP.SATFINITE.E5M2.F32.PACK_AB_MERGE_C R23, RZ, R23, RZ ;  /* 0x00000017ff17723e */ /* 0x000fe200048060ff */
[----:B------:R1:W-:Y:S01]  /*4e20*/  @!P5 STG.E.U8 desc[UR16][R8.64+0x29], R25 ;  /* 0x000029190800d986 */ /* 0x0003e2000c101110 */
[C---:B------:R-:W-:Y:S02]  /*4e30*/  ISETP.LT.OR P5, PT, R27.reuse, 0x1, !P3 ;  /* 0x000000011b00780c */ /* 0x040fe40005fa1670 */
[----:B------:R-:W-:Y:S02]  /*4e40*/  ISETP.LT.OR P6, PT, R27, 0x1, !P0 ;  /* 0x000000011b00780c */ /* 0x000fe400047c1670 */
[----:B0-----:R-:W-:Y:S01]  /*4e50*/  F2FP.SATFINITE.E5M2.F32.PACK_AB_MERGE_C R15, RZ, R56, RZ ;  /* 0x00000038ff0f723e */ /* 0x001fe200048060ff */
[----:B------:R-:W-:Y:S01]  /*4e60*/  @!P2 STG.E.U8 desc[UR16][R10.64+0x28], R23 ;  /* 0x000028170a00a986 */ /* 0x000fe2000c101110 */
[----:B------:R-:W-:-:S02]  /*4e70*/  F2FP.SATFINITE.E5M2.F32.PACK_AB_MERGE_C R21, RZ, R21, RZ ;  /* 0x00000015ff15723e */ /* 0x000fc400048060ff */
[C---:B------:R-:W-:Y:S01]  /*4e80*/  ISETP.GE.AND P2, PT, R28.reuse, 0x3a, PT ;  /* 0x0000003a1c00780c */ /* 0x040fe20003f46270 */
[----:B------:R0:W-:Y:S01]  /*4e90*/  @!P1 STG.E.U8 desc[UR16][R10.64+0x29], R15 ;  /* 0x0000290f0a009986 */ /* 0x0001e2000c101110 */
[C---:B------:R-:W-:Y:S02]  /*4ea0*/  ISETP.LT.OR P1, PT, R27.reuse, 0x9, !P3 ;  /* 0x000000091b00780c */ /* 0x040fe40005f21670 */
[----:B-1----:R-:W-:Y:S01]  /*4eb0*/  F2FP.SATFINITE.E5M2.F32.PACK_AB_MERGE_C R25, RZ, R22, RZ ;  /* 0x00000016ff19723e */ /* 0x002fe200048060ff */
[----:B------:R1:W-:Y:S01]  /*4ec0*/  @!P5 STG.E.U8 desc[UR16][R8.64+0x30], R21 ;  /* 0x000030150800d986 */ /* 0x0003e2000c101110 */
[----:B------:R-:W-:Y:S02]  /*4ed0*/  ISETP.GE.AND P3, PT, R28, 0x39, PT ;  /* 0x000000391c00780c */ /* 0x000fe40003f66270 */
[C---:B------:R-:W-:Y:S01]  /*4ee0*/  ISETP.LT.OR P0, PT, R27.reuse, 0x9, !P0 ;  /* 0x000000091b00780c */ /* 0x040fe20004701670 */
[----:B------:R2:W-:Y:S01]  /*4ef0*/  @!P6 STG.E.U8 desc[UR16][R8.64+0x31], R25 ;  /* 0x000031190800e986 */ /* 0x0005e2000c101110 */
[----:B------:R-:W-:-:S02]  /*4f00*/  ISETP.LT.OR P5, PT, R27, 0x1, !P3 ;  /* 0x000000011b00780c */ /* 0x000fc40005fa1670 */
[C---:B------:R-:W-:Y:S02]  /*4f10*/  ISETP.LT.OR P6, PT, R27.reuse, 0x1, !P2 ;  /* 0x000000011b00780c */ /* 0x040fe400057c1670 */
[C---:B------:R-:W-:Y:S02]  /*4f20*/  ISETP.LT.OR P3, PT, R27.reuse, 0x9, !P3 ;  /* 0x000000091b00780c */ /* 0x040fe40005f61670 */
[----:B------:R-:W-:Y:S02]  /*4f30*/  ISETP.LT.OR P2, PT, R27, 0x9, !P2 ;  /* 0x000000091b00780c */ /* 0x000fe40005741670 */
[----:B------:R-:W-:Y:S02]  /*4f40*/  F2FP.SATFINITE.E5M2.F32.PACK_AB_MERGE_C R19, RZ, R19, RZ ;  /* 0x00000013ff13723e */ /* 0x000fe400048060ff */
[----:B0-----:R-:W-:Y:S02]  /*4f50*/  F2FP.SATFINITE.E5M2.F32.PACK_AB_MERGE_C R15, RZ, R20, RZ ;  /* 0x00000014ff0f723e */ /* 0x001fe400048060ff */
[----:B------:R-:W-:Y:S01]  /*4f60*/  F2FP.SATFINITE.E5M2.F32.PACK_AB_MERGE_C R17, RZ, R17, RZ ;  /* 0x00000011ff11723e */ /* 0x000fe200048060ff */
[----:B------:R2:W-:Y:S01]  /*4f70*/  @!P1 STG.E.U8 desc[UR16][R10.64+0x30], R19 ;  /* 0x000030130a009986 */ /* 0x0005e2000c101110 */
[----:B-1----:R-:W-:-:S02]  /*4f80*/  F2FP.SATFINITE.E5M2.F32.PACK_AB_MERGE_C R21, RZ, R18, RZ ;  /* 0x00000012ff15723e */ /* 0x002fc400048060ff */
[----:B------:R-:W-:Y:S01]  /*4f90*/  F2FP.SATFINITE.E5M2.F32.PACK_AB_MERGE_C R13, RZ, R13, RZ ;  /* 0x0000000dff0d723e */ /* 0x000fe200048060ff */
[----:B------:R2:W-:Y:S01]  /*4fa0*/  @!P0 STG.E.U8 desc[UR16][R10.64+0x31], R15 ;  /* 0x0000310f0a008986 */ /* 0x0005e2000c101110 */
[----:B------:R-:W-:-:S03]  /*4fb0*/  F2FP.SATFINITE.E5M2.F32.PACK_AB_MERGE_C R23, RZ, R16, RZ ;  /* 0x00000010ff17723e */ /* 0x000fc600048060ff */
[----:B------:R2:W-:Y:S04]  /*4fc0*/  @!P5 STG.E.U8 desc[UR16][R8.64+0x38], R17 ;  /* 0x000038110800d986 */ /* 0x0005e8000c101110 */
[----:B------:R2:W-:Y:S04]  /*4fd0*/  @!P6 STG.E.U8 desc[UR16][R8.64+0x39], R21 ;  /* 0x000039150800e986 */ /* 0x0005e8000c101110 */
[----:B------:R2:W-:Y:S04]  /*4fe0*/  @!P3 STG.E.U8 desc[UR16][R10.64+0x38], R13 ;  /* 0x0000380d0a00b986 */ /* 0x0005e8000c101110 */
[----:B------:R2:W-:Y:S02]  /*4ff0*/  @!P2 STG.E.U8 desc[UR16][R10.64+0x39], R23 ;  /* 0x000039170a00a986 */ /* 0x0005e4000c101110 */
.L_x_103:
[----:B------:R-:W-:Y:S05]  /*5000*/  BSYNC B0 ;  /* 0x0000000000007941 */ /* 0x000fea0003800000 */
.L_x_37:
[----:B------:R-:W-:Y:S01]  /*5010*/  ULDC UR6, c[0x0][0xc] ;  /* 0x0000030000067ab9 */ /* 0x000fe20000000800 */
[----:B------:R-:W-:Y:S01]  /*5020*/  ULDC UR7, c[0x0][0x10] ;  /* 0x0000040000077ab9 */ /* 0x000fe20000000800 */
[----:B0-23--:R-:W0:Y:S01]  /*5030*/  LDC R9, c[0x0][0x14] ;  /* 0x00000500ff097b82 */ /* 0x00de220000000800 */
[----:B------:R-:W-:Y:S01]  /*5040*/  UIMAD.WIDE.U32 UR6, UR6, UR7, URZ ;  /* 0x00000007060672a5 */ /* 0x000fe2000f8e003f */
[----:B-----5:R-:W-:Y:S01]  /*5050*/  PRMT R8, RZ, 0x7610, R8 ;  /* 0x00007610ff087816 */ /* 0x020fe20000000008 */
[----:B------:R-:W-:Y:S02]  /*5060*/  IMAD.MOV.U32 R15, RZ, RZ, -0x1 ;  /* 0xffffffffff0f7424 */ /* 0x000fe400078e00ff */
[----:B------:R-:W-:Y:S02]  /*5070*/  IMAD.MOV.U32 R73, RZ, RZ, -0x1 ;  /* 0xffffffffff497424 */ /* 0x000fe400078e00ff */
[----:B0-----:R-:W-:-:S04]  /*5080*/  IMAD.WIDE.U32 R4, R9, UR6, R4 ;  /* 0x0000000609047c25 */ /* 0x001fc8000f8e0004 */
[----:B------:R-:W-:Y:S01]  /*5090*/  IMAD R9, R9, UR7, RZ ;  /* 0x0000000709097c24 */ /* 0x000fe2000f8e02ff */
[----:B------:R-:W-:Y:S02]  /*50a0*/  ULDC.64 UR6, c[0x0][0x650] ;  /* 0x0001940000067ab9 */ /* 0x000fe40000000a00 */
[----:B------:R-:W-:Y:S01]  /*50b0*/  ISETP.GE.U32.AND P0, PT, R4, UR6, PT ;  /* 0x0000000604007c0c */ /* 0x000fe2000bf06070 */
[----:B------:R-:W-:-:S05]  /*50c0*/  IMAD.IADD R5, R5, 0x1, R9 ;  /* 0x0000000105057824 */ /* 0x000fca00078e0209 */
[----:B------:R-:W-:-:S13]  /*50d0*/  ISETP.GE.U32.AND.EX P0, PT, R5, UR7, PT, P0 ;  /* 0x0000000705007c0c */ /* 0x000fda000bf06100 */
[----:B------:R-:W-:Y:S05]  /*50e0*/  @P0 BRA `(.L_x_104) ;  /* 0x0000000400600947 */ /* 0x000fea0003800000 */
[----:B------:R-:W0:Y:S01]  /*50f0*/  S2R R22, SR_CTAID.X ;  /* 0x0000000000167919 */ /* 0x000e220000002500 */
[----:B------:R-:W2:Y:S01]  /*5100*/  LDC.64 R16, c[0x0][0x628] ;  /* 0x00018a00ff107b82 */ /* 0x000ea20000000a00 */
[----:B------:R-:W-:Y:S01]  /*5110*/  ULDC UR6, c[0x0][0x150] ;  /* 0x0000540000067ab9 */ /* 0x000fe20000000800 */
[----:B------:R-:W-:Y:S01]  /*5120*/  IMAD.MOV.U32 R14, RZ, RZ, R4 ;  /* 0x000000ffff0e7224 */ /* 0x000fe200078e0004 */
[----:B-1--4-:R-:W1:Y:S01]  /*5130*/  S2R R24, SR_CTAID.Y ;  /* 0x0000000000187919 */ /* 0x012e620000002600 */
[----:B------:R-:W-:-:S04]  /*5140*/  IMAD.MOV.U32 R15, RZ, RZ, R5 ;  /* 0x000000ffff0f7224 */ /* 0x000fc800078e0005 */
[----:B------:R-:W3:Y:S08]  /*5150*/  LDC R25, c[0x0][0x144] ;  /* 0x00005100ff197b82 */ /* 0x000ef00000000800 */
[----:B------:R-:W4:Y:S08]  /*5160*/  LDC R18, c[0x0][0x630] ;  /* 0x00018c00ff127b82 */ /* 0x000f300000000800 */
[----:B------:R-:W1:Y:S01]  /*5170*/  LDC.64 R20, c[0x0][0x620] ;  /* 0x00018800ff147b82 */ /* 0x000e620000000a00 */
[----:B--2---:R-:W-:-:S04]  /*5180*/  ISETP.NE.U32.AND P0, PT, R16, RZ, PT ;  /* 0x000000ff1000720c */ /* 0x004fc80003f05070 */
[----:B------:R-:W-:Y:S02]  /*5190*/  ISETP.NE.AND.EX P0, PT, R17, RZ, PT, P0 ;  /* 0x000000ff1100720c */ /* 0x000fe40003f05300 */
[----:B0-----:R-:W-:-:S05]  /*51a0*/  I2FP.F32.U32 R8, R22 ;  /* 0x0000001600087245 */ /* 0x001fca0000201000 */
[----:B------:R-:W-:-:S04]  /*51b0*/  FMUL R8, R8, UR6 ;  /* 0x0000000608087c20 */ /* 0x000fc80008400000 */
[----:B------:R0:W2:Y:S02]  /*51c0*/  F2I.U32.TRUNC.NTZ R23, R8 ;  /* 0x0000000800177305 */ /* 0x0000a4000020f000 */
[----:B---34-:R-:W-:Y:S05]  /*51d0*/  @!P0 BRA `(.L_x_105) ;  /* 0x0000000000288947 */ /* 0x018fea0003800000 */
[----:B------:R-:W3:Y:S02]  /*51e0*/  LDC R9, c[0x0][0x634] ;  /* 0x00018d00ff097b82 */ /* 0x000ee40000000800 */
[----:B---3--:R-:W-:-:S05]  /*51f0*/  IADD3 R13, P0, R4, R9, RZ ;  /* 0x00000009040d7210 */ /* 0x008fca0007f1e0ff */
[----:B------:R-:W-:-:S04]  /*5200*/  IMAD.X R19, RZ, RZ, R5, P0 ;  /* 0x000000ffff137224 */ /* 0x000fc800000e0605 */
[----:B0-----:R-:W-:-:S04]  /*5210*/  IMAD.WIDE.U32 R8, R19, R16, RZ ;  /* 0x0000001013087225 */ /* 0x001fc800078e00ff */
[----:B------:R-:W-:-:S04]  /*5220*/  IMAD.WIDE.U32 R10, P0, R13, R17, R8 ;  /* 0x000000110d0a7225 */ /* 0x000fc80007800008 */
[----:B------:R-:W-:-:S04]  /*5230*/  IMAD.WIDE.U32 R8, R13, R16, RZ ;  /* 0x000000100d087225 */ /* 0x000fc800078e00ff */
[----:B------:R-:W-:Y:S01]  /*5240*/  IMAD.X R15, RZ, RZ, RZ, P0 ;  /* 0x000000ffff0f7224 */ /* 0x000fe200000e06ff */
[----:B------:R-:W-:Y:S01]  /*5250*/  IADD3 RZ, P0, R9, R10, RZ ;  /* 0x0000000a09ff7210 */ /* 0x000fe20007f1e0ff */
[----:B------:R-:W-:-:S04]  /*5260*/  IMAD.MOV.U32 R14, RZ, RZ, R11 ;  /* 0x000000ffff0e7224 */ /* 0x000fc800078e000b */
[----:B------:R-:W-:-:S08]  /*5270*/  IMAD.WIDE.U32.X R14, R19, R17, R14, P0 ;  /* 0x00000011130e7225 */ /* 0x000fd000000e040e */
.L_x_105:
[----:B------:R-:W3:Y:S01]  /*5280*/  LDC.64 R30, c[0x0][0x640] ;  /* 0x00019000ff1e7b82 */ /* 0x000ee20000000a00 */
[-C--:B------:R-:W-:Y:S01]  /*5290*/  SHF.R.U64 R73, R14, R18.reuse, R15 ;  /* 0x000000120e497219 */ /* 0x080fe2000000120f */
[----:B--2---:R-:W-:Y:S01]  /*52a0*/  IMAD.MOV R23, RZ, RZ, -R23 ;  /* 0x000000ffff177224 */ /* 0x004fe200078e0a17 */
[----:B0-----:R-:W-:Y:S01]  /*52b0*/  SHF.R.U32.HI R8, RZ, R18, R15 ;  /* 0x00000012ff087219 */ /* 0x001fe2000001160f */
[----:B------:R-:W-:Y:S01]  /*52c0*/  ULDC UR6, c[0x0][0x154] ;  /* 0x0000550000067ab9 */ /* 0x000fe20000000800 */
[----:B------:R-:W-:Y:S01]  /*52d0*/  IADD3 R11, P0, RZ, -R73, RZ ;  /* 0x80000049ff0b7210 */ /* 0x000fe20007f1e0ff */
[----:B------:R-:W-:Y:S02]  /*52e0*/  IMAD R23, R25, R23, R22 ;  /* 0x0000001719177224 */ /* 0x000fe400078e0216 */
[----:B------:R-:W0:Y:S01]  /*52f0*/  LDC R14, c[0x0][0x618] ;  /* 0x00018600ff0e7b82 */ /* 0x000e220000000800 */
[----:B------:R-:W-:Y:S02]  /*5300*/  IMAD.MOV.U32 R13, RZ, RZ, 0x1 ;  /* 0x00000001ff0d7424 */ /* 0x000fe400078e00ff */
[----:B------:R-:W-:-:S04]  /*5310*/  IMAD.X R9, RZ, RZ, ~R8, P0 ;  /* 0x000000ffff097224 */ /* 0x000fc800000e0e08 */
[-C--:B-1----:R-:W-:Y:S01]  /*5320*/  IMAD R10, R9, R20.reuse, RZ ;  /* 0x00000014090a7224 */ /* 0x082fe200078e02ff */
[----:B------:R-:W1:Y:S01]  /*5330*/  LDC R26, c[0x0][0x608] ;  /* 0x00018200ff1a7b82 */ /* 0x000e620000000800 */
[----:B------:R-:W-:-:S04]  /*5340*/  IMAD.WIDE.U32 R8, R11, R20, R4 ;  /* 0x000000140b087225 */ /* 0x000fc800078e0004 */
[----:B------:R-:W-:Y:S01]  /*5350*/  IMAD R11, R11, R21, R10 ;  /* 0x000000150b0b7224 */ /* 0x000fe200078e020a */
[----:B------:R-:W-:Y:S02]  /*5360*/  I2FP.F32.U32 R10, R24 ;  /* 0x00000018000a7245 */ /* 0x000fe40000201000 */
[----:B------:R-:W2:Y:S01]  /*5370*/  LDC R28, c[0x0][0x658] ;  /* 0x00019600ff1c7b82 */ /* 0x000ea20000000800 */
[----:B------:R-:W-:Y:S01]  /*5380*/  IMAD.IADD R9, R9, 0x1, R11 ;  /* 0x0000000109097824 */ /* 0x000fe200078e020b */
[----:B---3--:R-:W-:Y:S01]  /*5390*/  ISETP.NE.U32.AND P0, PT, R30, RZ, PT ;  /* 0x000000ff1e00720c */ /* 0x008fe20003f05070 */
[----:B------:R-:W-:Y:S01]  /*53a0*/  FMUL R10, R10, UR6 ;  /* 0x000000060a0a7c20 */ /* 0x000fe20008400000 */
[----:B------:R-:W-:Y:S02]  /*53b0*/  IMAD.MOV.U32 R11, RZ, RZ, -0x1 ;  /* 0xffffffffff0b7424 */ /* 0x000fe400078e00ff */
[----:B------:R-:W-:Y:S01]  /*53c0*/  ISETP.NE.AND.EX P0, PT, R31, RZ, PT, P0 ;  /* 0x000000ff1f00720c */ /* 0x000fe20003f05300 */
[----:B------:R3:W4:Y:S01]  /*53d0*/  F2I.U32.TRUNC.NTZ R19, R10 ;  /* 0x0000000a00137305 */ /* 0x000722000020f000 */
[----:B------:R-:W3:Y:S01]  /*53e0*/  LDC R21, c[0x0][0x148] ;  /* 0x00005200ff157b82 */ /* 0x000ee20000000800 */
[----:B0-----:R-:W-:-:S02]  /*53f0*/  SHF.R.U64 R18, R8, R14, R9 ;  /* 0x0000000e08127219 */ /* 0x001fc40000001209 */
[----:B------:R-:W-:-:S05]  /*5400*/  SHF.R.U32.HI R9, RZ, R14, R9 ;  /* 0x0000000eff097219 */ /* 0x000fca0000011609 */
[----:B------:R-:W0:Y:S01]  /*5410*/  LDC R22, c[0x0][0x600] ;  /* 0x00018000ff167b82 */ /* 0x000e220000000800 */
[-CC-:B-1----:R-:W-:Y:S02]  /*5420*/  SHF.R.U64 R16, R18, R26.reuse, R9.reuse ;  /* 0x0000001a12107219 */ /* 0x182fe40000001209 */
[----:B------:R-:W-:-:S05]  /*5430*/  SHF.R.U32.HI R9, RZ, R26, R9 ;  /* 0x0000001aff097219 */ /* 0x000fca0000011609 */
[----:B------:R-:W1:Y:S01]  /*5440*/  LDC R27, c[0x0][0x648] ;  /* 0x00019200ff1b7b82 */ /* 0x000e620000000800 */
[-CC-:B--2---:R-:W-:Y:S02]  /*5450*/  SHF.R.U64 R20, R16, R28.reuse, R9.reuse ;  /* 0x0000001c10147219 */ /* 0x184fe40000001209 */
[-C--:B------:R-:W-:Y:S02]  /*5460*/  SHF.L.U32 R11, R11, R28.reuse, RZ ;  /* 0x0000001c0b0b7219 */ /* 0x080fe400000006ff */
[-C--:B------:R-:W-:Y:S01]  /*5470*/  SHF.R.U32.HI R9, RZ, R28.reuse, R9 ;  /* 0x0000001cff097219 */ /* 0x080fe20000011609 */
[----:B------:R-:W-:Y:S01]  /*5480*/  IMAD.MOV.U32 R8, RZ, RZ, R20 ;  /* 0x000000ffff087224 */ /* 0x000fe200078e0014 */
[----:B------:R-:W-:Y:S01]  /*5490*/  SHF.L.U32 R26, R13, R28, RZ ;  /* 0x0000001c0d1a7219 */ /* 0x000fe200000006ff */
[----:B------:R-:W2:Y:S01]  /*54a0*/  LDC R29, c[0x0][0x638] ;  /* 0x00018e00ff1d7b82 */ /* 0x000ea20000000800 */
[----:B------:R-:W-:-:S07]  /*54b0*/  LOP3.LUT R25, RZ, R11, RZ, 0x33, !PT ;  /* 0x0000000bff197212 */ /* 0x000fce00078e33ff */
[----:B------:R-:W0:Y:S01]  /*54c0*/  LDC R32, c[0x0][0x610] ;  /* 0x00018400ff207b82 */ /* 0x000e220000000800 */
[----:B----4-:R-:W-:Y:S05]  /*54d0*/  @!P0 BRA `(.L_x_106) ;  /* 0x0000000000288947 */ /* 0x010fea0003800000 */
[----:B------:R-:W4:Y:S02]  /*54e0*/  LDC R13, c[0x0][0x64c] ;  /* 0x00019300ff0d7b82 */ /* 0x000f240000000800 */
[----:B----4-:R-:W-:-:S05]  /*54f0*/  IADD3 R13, P0, R20, R13, RZ ;  /* 0x0000000d140d7210 */ /* 0x010fca0007f1e0ff */
[----:B------:R-:W-:-:S04]  /*5500*/  IMAD.X R17, RZ, RZ, R9, P0 ;  /* 0x000000ffff117224 */ /* 0x000fc800000e0609 */
[----:B------:R-:W-:-:S04]  /*5510*/  IMAD.WIDE.U32 R8, R17, R30, RZ ;  /* 0x0000001e11087225 */ /* 0x000fc800078e00ff */
[----:B---3--:R-:W-:-:S04]  /*5520*/  IMAD.WIDE.U32 R10, P0, R13, R31, R8 ;  /* 0x0000001f0d0a7225 */ /* 0x008fc80007800008 */
[----:B------:R-:W-:-:S04]  /*5530*/  IMAD.WIDE.U32 R8, R13, R30, RZ ;  /* 0x0000001e0d087225 */ /* 0x000fc800078e00ff */
[----:B------:R-:W-:Y:S01]  /*5540*/  IMAD.X R15, RZ, RZ, RZ, P0 ;  /* 0x000000ffff0f7224 */ /* 0x000fe200000e06ff */
[----:B------:R-:W-:Y:S01]  /*5550*/  IADD3 RZ, P0, R9, R10, RZ ;  /* 0x0000000a09ff7210 */ /* 0x000fe20007f1e0ff */
[----:B------:R-:W-:-:S04]  /*5560*/  IMAD.MOV.U32 R14, RZ, RZ, R11 ;  /* 0x000000ffff0e7224 */ /* 0x000fc800078e000b */
[----:B------:R-:W-:-:S08]  /*5570*/  IMAD.WIDE.U32.X R8, R17, R31, R14, P0 ;  /* 0x0000001f11087225 */ /* 0x000fd000000e040e */
.L_x_106:
[----:B-1----:R-:W-:Y:S01]  /*5580*/  SHF.R.U64 R8, R8, R27, R9 ;  /* 0x0000001b08087219 */ /* 0x002fe20000001209 */
[----:B0-----:R-:W-:Y:S01]  /*5590*/  VIADD R13, R22, 0xffffffff ;  /* 0xffffffff160d7836 */ /* 0x001fe20000000000 */
[----:B------:R-:W-:Y:S01]  /*55a0*/  LOP3.LUT R11, R16, R25, RZ, 0xc0, !PT ;  /* 0x00000019100b7212 */ /* 0x000fe200078ec0ff */
[----:B------:R-:W-:Y:S02]  /*55b0*/  IMAD.MOV R19, RZ, RZ, -R19 ;  /* 0x000000ffff137224 */ /* 0x000fe400078e0a13 */
[----:B------:R-:W-:Y:S02]  /*55c0*/  IMAD.MOV R9, RZ, RZ, -R8 ;  /* 0x000000ffff097224 */ /* 0x000fe400078e0a08 */
[----:B------:R-:W-:Y:S01]  /*55d0*/  IMAD R26, R26, R8, R11 ;  /* 0x000000081a1a7224 */ /* 0x000fe200078e020b */
[----:B------:R-:W-:Y:S01]  /*55e0*/  LOP3.LUT R11, R18, R13, RZ, 0xc0, !PT ;  /* 0x0000000d120b7212 */ /* 0x000fe200078ec0ff */
[----:B---3--:R-:W-:Y:S02]  /*55f0*/  @P4 IMAD R23, R21, R19, R24 ;  /* 0x0000001315174224 */ /* 0x008fe400078e0218 */
[----:B--2---:R-:W-:-:S02]  /*5600*/  IMAD R8, R9, R29, R20 ;  /* 0x0000001d09087224 */ /* 0x004fc400078e0214 */
[----:B------:R-:W-:Y:S02]  /*5610*/  IMAD R26, R26, R32, R23 ;  /* 0x000000201a1a7224 */ /* 0x000fe400078e0217 */
[----:B------:R-:W-:Y:S02]  /*5620*/  IMAD R9, R8, R22, R11 ;  /* 0x0000001608097224 */ /* 0x000fe400078e020b */
[----:B------:R-:W-:-:S03]  /*5630*/  IMAD.MOV.U32 R10, RZ, RZ, 0x1 ;  /* 0x00000001ff0a7424 */ /* 0x000fc600078e00ff */
[----:B------:R-:W-:Y:S02]  /*5640*/  SEL R15, R9, R26, !P4 ;  /* 0x0000001a090f7207 */ /* 0x000fe40006000000 */
[----:B------:R-:W-:Y:S02]  /*5650*/  PRMT R8, R10, 0x7610, R8 ;  /* 0x000076100a087816 */ /* 0x000fe40000000008 */
[----:B------:R-:W-:-:S07]  /*5660*/  SEL R26, R26, R9, !P4 ;  /* 0x000000091a1a7207 */ /* 0x000fce0006000000 */
.L_x_104:
[----:B------:R-:W-:Y:S01]  /*5670*/  LOP3.LUT P0, RZ, R8, 0xff, RZ, 0xc0, !PT ;  /* 0x000000ff08ff7812 */ /* 0x000fe2000780c0ff */
[----:B------:R-:W-:-:S12]  /*5680*/  IMAD.MOV.U32 R71, RZ, RZ, R26 ;  /* 0x000000ffff477224 */ /* 0x000fd800078e001a */
[----:B------:R-:W-:Y:S05]  /*5690*/  @P0 BRA `(.L_x_107) ;  /* 0xffffffb800d00947 */ /* 0x000fea000383ffff */
[----:B------:R-:W-:Y:S05]  /*56a0*/  EXIT ;  /* 0x000000000000794d */ /* 0x000fea0003800000 */
.L_x_7:
[----:B0-----:R-:W-:Y:S01]  /*56b0*/  ULDC.64 UR4, c[0x0][0x650] ;  /* 0x0001940000047ab9 */ /* 0x001fe20000000a00 */
        /* <DEDUP_REMOVED lines=25> */
.L_x_109:
[----:B------:R-:W0:Y:S01]  /*5850*/  LDC.64 R28, c[0x0][0x640] ;  /* 0x00019000ff1c7b82 */ /* 0x000e220000000a00 */
[-CC-:B------:R-:W-:Y:S01]  /*5860*/  SHF.R.U64 R21, R16, R6.reuse, R17.reuse ;  /* 0x0000000610157219 */ /* 0x180fe20000001211 */
[----:B------:R-:W-:Y:S01]  /*5870*/  IMAD.MOV.U32 R31, RZ, RZ, 0x1 ;  /* 0x00000001ff1f7424 */ /* 0x000fe200078e00ff */
[----:B------:R-:W-:Y:S02]  /*5880*/  SHF.R.U32.HI R3, RZ, R6, R17 ;  /* 0x00000006ff037219 */ /* 0x000fe40000011611 */
[----:B------:R-:W-:-:S03]  /*5890*/  IADD3 R15, P0, RZ, -R21, RZ ;  /* 0x80000015ff0f7210 */ /* 0x000fc60007f1e0ff */
[----:B------:R-:W1:Y:S02]  /*58a0*/  LDC R14, c[0x0][0x618] ;  /* 0x00018600ff0e7b82 */ /* 0x000e640000000800 */
[----:B------:R-:W-:Y:S02]  /*58b0*/  IMAD.X R3, RZ, RZ, ~R3, P0 ;  /* 0x000000ffff037224 */ /* 0x000fe400000e0e03 */
[----:B------:R-:W-:-:S04]  /*58c0*/  IMAD.WIDE.U32 R12, R15, R22, R4 ;  /* 0x000000160f0c7225 */ /* 0x000fc800078e0004 */
[----:B------:R-:W2:Y:S01]  /*58d0*/  LDC R16, c[0x0][0x608] ;  /* 0x00018200ff107b82 */ /* 0x000ea20000000800 */
[----:B------:R-:W-:-:S04]  /*58e0*/  IMAD R6, R3, R22, RZ ;  /* 0x0000001603067224 */ /* 0x000fc800078e02ff */
[----:B------:R-:W-:-:S03]  /*58f0*/  IMAD R3, R15, R23, R6 ;  /* 0x000000170f037224 */ /* 0x000fc600078e0206 */
[----:B------:R-:W3:Y:S01]  /*5900*/  LDC R26, c[0x0][0x658] ;  /* 0x00019600ff1a7b82 */ /* 0x000ee20000000800 */
[----:B------:R-:W-:Y:S01]  /*5910*/  IMAD.IADD R3, R13, 0x1, R3 ;  /* 0x000000010d037824 */ /* 0x000fe200078e0203 */
[----:B0-----:R-:W-:Y:S01]  /*5920*/  ISETP.NE.U32.AND P0, PT, R28, RZ, PT ;  /* 0x000000ff1c00720c */ /* 0x001fe20003f05070 */
[----:B------:R-:W-:-:S03]  /*5930*/  IMAD.MOV.U32 R13, RZ, RZ, -0x1 ;  /* 0xffffffffff0d7424 */ /* 0x000fc600078e00ff */
        /* <DEDUP_REMOVED lines=25> */
.L_x_110:
[----:B-1----:R-:W-:Y:S01]  /*5ad0*/  SHF.R.U64 R6, R12, R25, R13 ;  /* 0x000000190c067219 */ /* 0x002fe2000000120d */
[----:B0-----:R-:W-:Y:S01]  /*5ae0*/  VIADD R13, R24, 0xffffffff ;  /* 0xffffffff180d7836 */ /* 0x001fe20000000000 */
[----:B------:R-:W-:Y:S01]  /*5af0*/  SHF.L.U32 R9, R31, R26, RZ ;  /* 0x0000001a1f097219 */ /* 0x000fe200000006ff */
[----:B------:R-:W-:Y:S01]  /*5b00*/  @P4 IMAD R10, R11, R20, R8 ;  /* 0x000000140b0a4224 */ /* 0x000fe200078e0208 */
[----:B------:R-:W-:Y:S01]  /*5b10*/  LOP3.LUT R3, R22, R33, RZ, 0xc0, !PT ;  /* 0x0000002116037212 */ /* 0x000fe200078ec0ff */
[----:B------:R-:W-:Y:S01]  /*5b20*/  IMAD.MOV R12, RZ, RZ, -R6 ;  /* 0x000000ffff0c7224 */ /* 0x000fe200078e0a06 */
[----:B------:R-:W-:Y:S01]  /*5b30*/  LOP3.LUT R18, R18, R13, RZ, 0xc0, !PT ;  /* 0x0000000d12127212 */ /* 0x000fe200078ec0ff */
[----:B------:R-:W-:Y:S02]  /*5b40*/  IMAD.MOV.U32 R8, RZ, RZ, 0x1 ;  /* 0x00000001ff087424 */ /* 0x000fe400078e00ff */
[----:B------:R-:W-:Y:S02]  /*5b50*/  IMAD R9, R9, R6, R3 ;  /* 0x0000000609097224 */ /* 0x000fe400078e0203 */
[----:B--2---:R-:W-:-:S02]  /*5b60*/  IMAD R3, R12, R27, R23 ;  /* 0x0000001b0c037224 */ /* 0x004fc400078e0217 */
[----:B---3--:R-:W-:Y:S02]  /*5b70*/  IMAD R6, R9, R30, R10 ;  /* 0x0000001e09067224 */ /* 0x008fe400078e020a */
[----:B------:R-:W-:Y:S01]  /*5b80*/  IMAD R9, R3, R24, R18 ;  /* 0x0000001803097224 */ /* 0x000fe200078e0212 */
[----:B------:R-:W-:Y:S01]  /*5b90*/  PRMT R3, R8, 0x7610, R3 ;  /* 0x0000761008037816 */ /* 0x000fe20000000003 */
[----:B------:R-:W-:-:S03]  /*5ba0*/  IMAD.MOV.U32 R16, RZ, RZ, R21 ;  /* 0x000000ffff107224 */ /* 0x000fc600078e0015 */
[----:B------:R-:W-:Y:S02]  /*5bb0*/  SEL R12, R9, R6, !P4 ;  /* 0x00000006090c7207 */ /* 0x000fe40006000000 */
[----:B------:R-:W-:-:S07]  /*5bc0*/  SEL R6, R6, R9, !P4 ;  /* 0x0000000906067207 */ /* 0x000fce0006000000 */
.L_x_108:
[----:B------:R-:W-:-:S08]  /*5bd0*/  NOP ;  /* 0x0000000000007918 */ /* 0x000fd00000000000 */
[----:B------:R-:W0:-:S00]  /*5be0*/  USETMAXREG.DEALLOC.CTAPOOL 0x28 ;  /* 0x00000028000079c8 */ /* 0x000e0000080e0500 */
[----:B0-----:R-:W-:-:S13]  /*5bf0*/  ISETP.NE.AND P0, PT, R7, RZ, PT ;  /* 0x000000ff0700720c */ /* 0x001fda0003f05270 */
[----:B------:R-:W-:Y:S05]  /*5c00*/  @P0 EXIT ;  /* 0x000000000000094d */ /* 0x000fea0003800000 */
[----:B------:R-:W-:Y:S01]  /*5c10*/  LOP3.LUT P0, RZ, R3, 0xff, RZ, 0xc0, !PT ;  /* 0x000000ff03ff7812 */ /* 0x000fe2000780c0ff */
[----:B------:R-:W-:Y:S02]  /*5c20*/  IMAD.MOV.U32 R11, RZ, RZ, 0x1 ;  /* 0x00000001ff0b7424 */ /* 0x000fe400078e00ff */
[----:B------:R-:W-:-:S10]  /*5c30*/  IMAD.MOV.U32 R15, RZ, RZ, RZ ;  /* 0x000000ffff0f7224 */ /* 0x000fd400078e00ff */
[----:B------:R-:W-:Y:S05]  /*5c40*/  @!P0 BRA `(.L_x_111) ;  /* 0x0000000c00748947 */ /* 0x000fea0003800000 */
[----:B------:R-:W0:Y:S01]  /*5c50*/  LDC R3, c[0x0][0x28c] ;  /* 0x0000a300ff037b82 */ /* 0x000e220000000800 */
[----:B------:R-:W-:Y:S01]  /*5c60*/  ULDC UR5, c[0x0][0x658] ;  /* 0x0001960000057ab9 */ /* 0x000fe20000000800 */
[----:B------:R-:W-:Y:S01]  /*5c70*/  UMOV UR11, 0xffffffff ;  /* 0xffffffff000b7882 */ /* 0x000fe20000000000 */
[----:B------:R-:W-:Y:S01]  /*5c80*/  UMOV UR16, 0x1 ;  /* 0x0000000100107882 */ /* 0x000fe20000000000 */
[----:B------:R-:W-:Y:S01]  /*5c90*/  USHF.L.U32 UR11, UR11, UR5, URZ ;  /* 0x000000050b0b7299 */ /* 0x000fe2000800063f */
[----:B------:R-:W-:Y:S01]  /*5ca0*/  BSSY B0, `(.L_x_111) ;  /* 0x00000d7000007945 */ /* 0x000fe20003800000 */
[----:B------:R-:W-:Y:S01]  /*5cb0*/  ULDC UR9, c[0x0][0xc] ;  /* 0x0000030000097ab9 */ /* 0x000fe20000000800 */
[----:B------:R-:W-:Y:S01]  /*5cc0*/  ULDC UR12, c[0x0][0x10] ;  /* 0x00000400000c7ab9 */ /* 0x000fe20000000800 */
[----:B------:R-:W1:Y:S01]  /*5cd0*/  S2UR UR8, SR_CgaCtaId ;  /* 0x00000000000879c3 */ /* 0x000e620000008800 */
[----:B------:R-:W-:Y:S01]  /*5ce0*/  ULOP3.LUT UR13, URZ, UR11, URZ, 0x33, !UPT ;  /* 0x0000000b3f0d7292 */ /* 0x000fe2000f8e333f */
[----:B------:R-:W-:Y:S01]  /*5cf0*/  IMAD.MOV.U32 R13, RZ, RZ, 0x1 ;  /* 0x00000001ff0d7424 */ /* 0x000fe200078e00ff */
[----:B------:R-:W-:Y:S01]  /*5d00*/  LOP3.LUT R14, R2, 0x2, RZ, 0xfc, !PT ;  /* 0x00000002020e7812 */ /* 0x000fe200078efcff */
[----:B------:R-:W-:Y:S01]  /*5d10*/  IMAD.MOV.U32 R11, RZ, RZ, 0x1 ;  /* 0x00000001ff0b7424 */ /* 0x000fe200078e00ff */
[----:B------:R-:W-:Y:S01]  /*5d20*/  ULDC UR4, c[0x0][0x600] ;  /* 0x0001800000047ab9 */ /* 0x000fe20000000800 */
[----:B------:R-:W-:Y:S01]  /*5d30*/  IMAD.MOV.U32 R15, RZ, RZ, RZ ;  /* 0x000000ffff0f7224 */ /* 0x000fe200078e00ff */
[----:B------:R-:W-:Y:S01]  /*5d40*/  UMOV UR15, 0x5 ;  /* 0x00000005000f7882 */ /* 0x000fe20000000000 */
[----:B------:R-:W-:-:S02]  /*5d50*/  UIADD3 UR4, UR4, -0x1, URZ ;  /* 0xffffffff04047890 */ /* 0x000fc4000fffe03f */
[----:B------:R-:W-:Y:S01]  /*5d60*/  USHF.L.U32 UR5, UR16, UR5, URZ ;  /* 0x0000000510057299 */ /* 0x000fe2000800063f */
[----:B------:R-:W-:Y:S01]  /*5d70*/  ULDC.64 UR28, c[0x0][0x198] ;  /* 0x00006600001c7ab9 */ /* 0x000fe20000000a00 */
[----:B0-----:R-:W-:-:S05]  /*5d80*/  VIADD R3, R3, 0x7f ;  /* 0x0000007f03037836 */ /* 0x001fca0000000000 */
[----:B------:R-:W-:Y:S01]  /*5d90*/  SHF.R.S32.HI R8, RZ, 0x1f, R3 ;  /* 0x0000001fff087819 */ /* 0x000fe20000011403 */
[----:B-1----:R-:W-:-:S03]  /*5da0*/  ULOP3.LUT UR10, UR8, 0x1, URZ, 0xc0, !UPT ;  /* 0x00000001080a7892 */ /* 0x002fc6000f8ec03f */
[----:B------:R-:W-:Y:S01]  /*5db0*/  LEA.HI R8, R8, R3, RZ, 0x7 ;  /* 0x0000000308087211 */ /* 0x000fe200078f38ff */
[----:B------:R-:W-:Y:S02]  /*5dc0*/  USHF.R.U32.HI UR27, URZ, 0x1, UR8 ;  /* 0x000000013f1b7899 */ /* 0x000fe40008011608 */
[----:B------:R-:W-:Y:S01]  /*5dd0*/  USHF.L.U32 UR6, UR8, 0x5, URZ ;  /* 0x0000000508067899 */ /* 0x000fe2000800063f */
[----:B------:R-:W-:Y:S01]  /*5de0*/  SHF.R.S32.HI R10, RZ, 0x7, R8 ;  /* 0x00000007ff0a7819 */ /* 0x000fe20000011408 */
[----:B------:R-:W-:Y:S02]  /*5df0*/  USHF.L.U32 UR7, UR8, 0xc, URZ ;  /* 0x0000000c08077899 */ /* 0x000fe4000800063f */
[----:B------:R-:W-:Y:S02]  /*5e00*/  ULOP3.LUT UR8, UR8, 0xfffffffe, URZ, 0xc0, !UPT ;  /* 0xfffffffe08087892 */ /* 0x000fe4000f8ec03f */
[----:B------:R-:W-:Y:S01]  /*5e10*/  UISETP.GT.U32.AND UP0, UPT, UR10, 0xffff, UPT ;  /* 0x0000ffff0a00788c */ /* 0x000fe2000bf04070 */
[----:B------:R-:W-:Y:S01]  /*5e20*/  VIADD R3, R10, 0x1 ;  /* 0x000000010a037836 */ /* 0x000fe20000000000 */
[----:B------:R-:W-:-:S02]  /*5e30*/  USHF.L.U32 UR14, UR16, UR8, URZ ;  /* 0x00000008100e7299 */ /* 0x000fc4000800063f */
[----:B------:R-:W-:Y:S02]  /*5e40*/  ULOP3.LUT UR11, UR8, 0x1, URZ, 0xfc, !UPT ;  /* 0x00000001080b7892 */ /* 0x000fe4000f8efc3f */
[----:B------:R-:W-:Y:S02]  /*5e50*/  UIMAD.WIDE.U32 UR8, UR9, UR12, URZ ;  /* 0x0000000c090872a5 */ /* 0x000fe4000f8e003f */
[----:B------:R-:W-:Y:S01]  /*5e60*/  USEL UR10, UR10, 0xffff, !UP0 ;  /* 0x0000ffff0a0a7887 */ /* 0x000fe2000c000000 */
[----:B------:R-:W-:Y:S01]  /*5e70*/  ULDC UR12, c[0x0][0x14] ;  /* 0x00000500000c7ab9 */ /* 0x000fe20000000800 */
[----:B------:R-:W-:Y:S02]  /*5e80*/  USHF.L.U32 UR11, UR16, UR11, URZ ;  /* 0x0000000b100b7299 */ /* 0x000fe4000800063f */
[----:B------:R-:W-:Y:S02]  /*5e90*/  UIMAD.WIDE.U32 UR24, UR8, UR12, URZ ;  /* 0x0000000c081872a5 */ /* 0x000fe4000f8e003f */
[----:B------:R-:W-:-:S02]  /*5ea0*/  UIMAD UR21, UR9, UR12, URZ ;  /* 0x0000000c091572a4 */ /* 0x000fc4000f8e023f */
[----:B------:R-:W-:Y:S02]  /*5eb0*/  ULOP3.LUT UR10, UR10, 0xffff, URZ, 0xc0, !UPT ;  /* 0x0000ffff0a0a7892 */ /* 0x000fe4000f8ec03f */
[----:B------:R-:W-:Y:S02]  /*5ec0*/  ULOP3.LUT UR6, UR6, 0x20, URZ, 0xc0, !UPT ;  /* 0x0000002006067892 */ /* 0x000fe4000f8ec03f */
[----:B------:R-:W-:Y:S02]  /*5ed0*/  ULOP3.LUT UR7, UR7, 0x1000, URZ, 0xc0, !UPT ;  /* 0x0000100007077892 */ /* 0x000fe4000f8ec03f */
[----:B------:R-:W-:Y:S02]  /*5ee0*/  ULOP3.LUT UR14, UR14, UR11, URZ, 0xfc, !UPT ;  /* 0x0000000b0e0e7292 */ /* 0x000fe4000f8efc3f */
[----:B------:R-:W-:Y:S02]  /*5ef0*/  UIADD3 UR21, UR25, UR21, URZ ;  /* 0x0000001519157290 */ /* 0x000fe4000fffe03f */
[----:B------:R-:W-:-:S12]  /*5f00*/  USHF.L.U32 UR15, UR15, UR10, URZ ;  /* 0x0000000a0f0f7299 */ /* 0x000fd8000800063f */
.L_x_122:
[----:B------:R-:W-:-:S03]  /*5f10*/  UMOV UR8, 0xffffffff ;  /* 0xffffffff00087882 */ /* 0x000fc60000000000 */
[----:B------:R-:W-:Y:S05]  /*5f20*/  BRA.DIV UR8, `(.L_x_112) ;  /* 0x0000000e08d07947 */ /* 0x000fea000b800000 */
[----:B------:R-:W-:-:S13]  /*5f30*/  ELECT P0, URZ, PT ;  /* 0x00000000003f782f */ /* 0x000fda0003800000 */
.L_x_134:
[----:B------:R-:W0:Y:S01]  /*5f40*/  LDC R7, c[0x0][0x28c] ;  /* 0x0000a300ff077b82 */ /* 0x000e220000000800 */
[----:B------:R-:W-:Y:S01]  /*5f50*/  BSSY B1, `(.L_x_113) ;  /* 0x000003b000017945 */ /* 0x000fe20003800000 */
[----:B0-----:R-:W-:-:S13]  /*5f60*/  ISETP.LT.OR P0, PT, R7, 0x1, !P0 ;  /* 0x000000010700780c */ /* 0x001fda0004701670 */
[----:B------:R-:W-:Y:S05]  /*5f70*/  @P0 BRA `(.L_x_114) ;  /* 0x0000000000e00947 */ /* 0x000fea0003800000 */
[----:B------:R-:W-:Y:S01]  /*5f80*/  LEA R9, R6, UR27, 0x1 ;  /* 0x0000001b06097c11 */ /* 0x000fe2000f8e08ff */
[----:B------:R-:W-:Y:S01]  /*5f90*/  IMAD.MOV.U32 R21, RZ, RZ, RZ ;  /* 0x000000ffff157224 */ /* 0x000fe200078e00ff */
[----:B------:R-:W-:Y:S01]  /*5fa0*/  LEA R17, R12, UR6, 0x6 ;  /* 0x000000060c117c11 */ /* 0x000fe2000f8e30ff */
[----:B------:R-:W-:Y:S02]  /*5fb0*/  IMAD.MOV.U32 R6, RZ, RZ, R3 ;  /* 0x000000ffff067224 */ /* 0x000fe400078e0003 */
[----:B------:R-:W-:Y:S02]  /*5fc0*/  IMAD.MOV.U32 R7, RZ, RZ, R11 ;  /* 0x000000ffff077224 */ /* 0x000fe400078e000b */
[----:B------:R-:W-:Y:S02]  /*5fd0*/  IMAD.MOV.U32 R8, RZ, RZ, R15 ;  /* 0x000000ffff087224 */ /* 0x000fe400078e000f */
[----:B------:R-:W-:-:S07]  /*5fe0*/  IMAD.SHL.U32 R18, R9, 0x40, RZ ;  /* 0x0000004009127824 */ /* 0x000fce00078e00ff */
.L_x_117:
[----:B------:R-:W0:Y:S01]  /*5ff0*/  S2R R12, SR_CgaCtaId ;  /* 0x00000000000c7919 */ /* 0x000e220000008800 */
[----:B------:R-:W-:Y:S02]  /*6000*/  MOV R9, 0x400 ;  /* 0x0000040000097802 */ /* 0x000fe40000000f00 */
[----:B------:R-:W-:Y:S02]  /*6010*/  LOP3.LUT P1, RZ, R0, 0x7f, RZ, 0xc0, !PT ;  /* 0x0000007f00ff7812 */ /* 0x000fe4000782c0ff */
[----:B0-----:R-:W-:Y:S02]  /*6020*/  LEA R19, R12, R9, 0x18 ;  /* 0x000000090c137211 */ /* 0x001fe400078ec0ff */
[----:B------:R-:W-:-:S09]  /*6030*/  SHF.L.U32 R9, R7, 0x1f, RZ ;  /* 0x0000001f07097819 */ /* 0x000fd200000006ff */
[----:B------:R-:W0:Y:S01]  /*6040*/  @!P1 LDC R12, c[0x0][0x500] ;  /* 0x00014000ff0c9b82 */ /* 0x000e220000000800 */
[----:B------:R-:W-:-:S04]  /*6050*/  IMAD R20, R8, 0x8, R19 ;  /* 0x0000000808147824 */ /* 0x000fc800078e0213 */
[----:B------:R-:W1:Y:S02]  /*6060*/  SYNCS.PHASECHK.TRANS64.TRYWAIT P0, [R20+URZ+0x28], R9 ;  /* 0x00002809140075a7 */ /* 0x000e64000800017f */
[----:B-1----:R-:W-:Y:S05]  /*6070*/  @!P0 BRA `(.L_x_115) ;  /* 0x0000000c009c8947 */ /* 0x002fea0003800000 */
.L_x_135:
[----:B-1----:R-:W-:Y:S01]  /*6080*/  PRMT R9, R14, 0x9910, RZ ;  /* 0x000099100e097816 */ /* 0x002fe200000000ff */
[----:B0-----:R0:W-:Y:S03]  /*6090*/  @!P1 SYNCS.ARRIVE.TRANS64 RZ, [R20+URZ], R12 ;  /* 0x0000000c14ff99a7 */ /* 0x0011e6000800003f */
[----:B------:R-:W-:-:S13]  /*60a0*/  ISETP.NE.AND P0, PT, R9, 0x2, PT ;  /* 0x000000020900780c */ /* 0x000fda0003f05270 */
[----:B0-----:R-:W-:Y:S05]  /*60b0*/  @P0 BRA `(.L_x_116) ;  /* 0x0000000000040947 */ /* 0x001fea0003800000 */
[----:B------:R-:W-:Y:S01]  /*60c0*/  BPT.TRAP 0x1 ;  /* 0x000000040000795c */ /* 0x000fe20000300000 */
.L_x_116:
[----:B------:R-:W-:Y:S01]  /*60d0*/  LEA R9, R8, UR27, 0x1 ;  /* 0x0000001b08097c11 */ /* 0x000fe2000f8e08ff */
[----:B------:R-:W-:Y:S01]  /*60e0*/  VIADD R6, R6, 0xffffffff ;  /* 0xffffffff06067836 */ /* 0x000fe20000000000 */
[----:B------:R-:W-:Y:S01]  /*60f0*/  R2UR UR11, R8 ;  /* 0x00000000080b72ca */ /* 0x000fe200000e0000 */
[----:B------:R-:W-:Y:S01]  /*6100*/  UIADD3 UR16, UP0, UR28, 0xf0, URZ ;  /* 0x000000f01c107890 */ /* 0x000fe2000ff1e03f */
[----:B------:R-:W-:Y:S01]  /*6110*/  R2UR UR22, R19 ;  /* 0x00000000131672ca */ /* 0x000fe200000e0000 */
[----:B------:R-:W-:Y:S01]  /*6120*/  IMAD.U32 R9, R9, 0x2000, R19 ;  /* 0x0000200009097824 */ /* 0x000fe200078e0013 */
[----:B------:R-:W-:Y:S01]  /*6130*/  R2UR UR23, R18 ;  /* 0x00000000121772ca */ /* 0x000fe200000e0000 */
[----:B------:R-:W-:Y:S01]  /*6140*/  UIADD3 UR32, UP1, UR28, 0x1f0, URZ ;  /* 0x000001f01c207890 */ /* 0x000fe2000ff3e03f */
[----:B------:R-:W-:Y:S01]  /*6150*/  R2UR UR9, R20 ;  /* 0x00000000140972ca */ /* 0x000fe200000e0000 */
[----:B------:R-:W-:Y:S01]  /*6160*/  UIADD3.X UR17, URZ, UR29, URZ, UP0, !UPT ;  /* 0x0000001d3f117290 */ /* 0x000fe200087fe43f */
[----:B------:R-:W-:Y:S01]  /*6170*/  R2UR UR8, R9 ;  /* 0x00000000090872ca */ /* 0x000fe200000e0000 */
[----:B------:R-:W-:Y:S01]  /*6180*/  UPRMT UR20, URZ, 0x5410, UR15 ;  /* 0x000054103f147896 */ /* 0x000fe2000800000f */
[----:B------:R-:W-:Y:S01]  /*6190*/  R2UR UR10, R21 ;  /* 0x00000000150a72ca */ /* 0x000fe200000e0000 */
[----:B------:R-:W-:Y:S01]  /*61a0*/  VIADD R8, R8, 0x1 ;  /* 0x0000000108087836 */ /* 0x000fe20000000000 */
[----:B------:R-:W-:Y:S01]  /*61b0*/  R2UR UR12, R16 ;  /* 0x00000000100c72ca */ /* 0x000fe200000e0000 */
[----:B------:R-:W-:Y:S01]  /*61c0*/  ULEA UR11, UR11, UR7, 0xd ;  /* 0x000000070b0b7291 */ /* 0x000fe2000f8e683f */
[----:B------:R-:W-:Y:S01]  /*61d0*/  R2UR UR26, R17 ;  /* 0x00000000111a72ca */ /* 0x000fe200000e0000 */
[----:B------:R-:W-:Y:S01]  /*61e0*/  UPRMT UR30, URZ, 0x5410, UR14 ;  /* 0x000054103f1e7896 */ /* 0x000fe2000800000e */
[----:B------:R-:W-:Y:S01]  /*61f0*/  ISETP.GT.AND P1, PT, R6, 0x1, PT ;  /* 0x000000010600780c */ /* 0x000fe20003f24270 */
[----:B------:R-:W-:Y:S01]  /*6200*/  UIADD3 UR22, UR22, 0x14100, UR11 ;  /* 0x0001410016167890 */ /* 0x000fe2000fffe00b */
[----:B------:R-:W-:Y:S01]  /*6210*/  ISETP.NE.AND P0, PT, R8, 0x5, PT ;  /* 0x000000050800780c */ /* 0x000fe20003f05270 */
[----:B------:R-:W-:Y:S01]  /*6220*/  UIADD3.X UR33, URZ, UR29, URZ, UP1, !UPT ;  /* 0x0000001d3f217290 */ /* 0x000fe20008ffe43f */
[----:B------:R-:W-:Y:S01]  /*6230*/  VIADD R21, R21, 0x80 ;  /* 0x0000008015157836 */ /* 0x000fe20000000000 */
[----:B------:R-:W-:Y:S01]  /*6240*/  UIADD3 UR8, UR8, 0x100, URZ ;  /* 0x0000010008087890 */ /* 0x000fe2000fffe03f */
[----:B------:R-:W-:Y:S01]  /*6250*/  SEL R12, RZ, 0x1, P0 ;  /* 0x00000001ff0c7807 */ /* 0x000fe20000000000 */
[----:B------:R-:W-:Y:S01]  /*6260*/  UMOV UR18, 0x0 ;  /* 0x0000000000127882 */ /* 0x000fe20000000000 */
[----:B------:R-:W-:Y:S01]  /*6270*/  UMOV UR19, 0x10000000 ;  /* 0x1000000000137882 */ /* 0x000fe20000000000 */
[----:B------:R-:W-:Y:S01]  /*6280*/  UMOV UR11, UR23 ;  /* 0x00000017000b7c82 */ /* 0x000fe20008000000 */
[----:B------:R-:W-:-:S02]  /*6290*/  LOP3.LUT R7, R7, R12, RZ, 0x3c, !PT ;  /* 0x0000000c07077212 */ /* 0x000fc400078e3cff */
[----:B------:R-:W-:Y:S02]  /*62a0*/  SEL R8, R8, RZ, P0 ;  /* 0x000000ff08087207 */ /* 0x000fe40000000000 */
[----:B------:R0:W-:Y:S02]  /*62b0*/  UTMALDG.3D.MULTICAST [UR8], [UR16], UR20, desc[UR18] ;  /* 0x00001208100073b4 */ /* 0x0001e40008011814 */
[----:B0-----:R-:W-:Y:S01]  /*62c0*/  UMOV UR8, UR22 ;  /* 0x0000001600087c82 */ /* 0x001fe20008000000 */
[----:B------:R-:W-:Y:S02]  /*62d0*/  UMOV UR11, UR26 ;  /* 0x0000001a000b7c82 */ /* 0x000fe40008000000 */
[----:B------:R0:W-:Y:S02]  /*62e0*/  UTMALDG.3D.MULTICAST [UR8], [UR32], UR30, desc[UR18] ;  /* 0x00001208200073b4 */ /* 0x0001e4000801181e */
[----:B0-----:R-:W-:Y:S05]  /*62f0*/  @P1 BRA `(.L_x_117) ;  /* 0xfffffffc003c1947 */ /* 0x001fea000383ffff */
.L_x_114:
[----:B------:R-:W-:Y:S05]  /*6300*/  BSYNC B1 ;  /* 0x0000000000017941 */ /* 0x000fea0003800000 */
.L_x_113:
[----:B------:R-:W-:Y:S01]  /*6310*/  LOP3.LUT P1, RZ, R13, 0xff, RZ, 0xc0, !PT ;  /* 0x000000ff0dff7812 */ /* 0x000fe2000782c0ff */
[C---:B------:R-:W-:Y:S01]  /*6320*/  IMAD.IADD R15, R10.reuse, 0x1, R15 ;  /* 0x000000010a0f7824 */ /* 0x040fe200078e020f */
[----:B------:R-:W-:Y:S01]  /*6330*/  ULDC.64 UR8, c[0x0][0x650] ;  /* 0x0001940000087ab9 */ /* 0x000fe20000000a00 */
[C---:B------:R-:W-:Y:S01]  /*6340*/  ISETP.GE.U32.AND P2, PT, R10.reuse, 0x5, PT ;  /* 0x000000050a00780c */ /* 0x040fe20003f46070 */
[----:B------:R-:W-:Y:S01]  /*6350*/  BSSY B1, `(.L_x_118) ;  /* 0x0000069000017945 */ /* 0x000fe20003800000 */
[----:B------:R-:W-:Y:S01]  /*6360*/  IMAD.MOV.U32 R12, RZ, RZ, -0x1 ;  /* 0xffffffffff0c7424 */ /* 0x000fe200078e00ff */
[----:B------:R-:W-:Y:S01]  /*6370*/  ISETP.GT.U32.AND P0, PT, R15, 0x4, PT ;  /* 0x000000040f00780c */ /* 0x000fe20003f04070 */
[----:B------:R-:W-:Y:S01]  /*6380*/  IMAD.MOV.U32 R16, RZ, RZ, -0x1 ;  /* 0xffffffffff107424 */ /* 0x000fe200078e00ff */
[----:B------:R-:W-:Y:S02]  /*6390*/  PRMT R13, RZ, 0x7610, R13 ;  /* 0x00007610ff0d7816 */ /* 0x000fe4000000000d */
[----:B------:R-:W-:-:S03]  /*63a0*/  ISETP.LT.U32.AND P0, PT, R10, 0x5, P0 ;  /* 0x000000050a00780c */ /* 0x000fc60000701070 */
[----:B------:R-:W0:Y:S01]  /*63b0*/  @P1 S2R R7, SR_CgaCtaId ;  /* 0x0000000000071919 */ /* 0x000e220000008800 */
[----:B------:R-:W-:-:S04]  /*63c0*/  @P1 MOV R6, 0x400 ;  /* 0x0000040000061802 */ /* 0x000fc80000000f00 */
[----:B0-----:R-:W-:Y:S01]  /*63d0*/  @P1 LEA R8, R7, R6, 0x18 ;  /* 0x0000000607081211 */ /* 0x001fe200078ec0ff */
[----:B------:R-:W-:Y:S01]  /*63e0*/  IMAD.WIDE.U32 R6, R15, -0x33333333, RZ ;  /* 0xcccccccd0f067825 */ /* 0x000fe200078e00ff */
[----:B------:R-:W-:Y:S02]  /*63f0*/  SEL R6, RZ, 0x1, !P0 ;  /* 0x00000001ff067807 */ /* 0x000fe40004000000 */
[----:B------:R0:W-:Y:S01]  /*6400*/  @P1 SYNCS.ARRIVE.TRANS64.A1T0 RZ, [R8+URZ+0x68], RZ ;  /* 0x000068ff08ff19a7 */ /* 0x0001e2000810003f */
[----:B------:R-:W-:Y:S02]  /*6410*/  IADD3 R4, P1, R4, UR24, RZ ;  /* 0x0000001804047c10 */ /* 0x000fe4000ff3e0ff */
[----:B------:R-:W-:Y:S01]  /*6420*/  LOP3.LUT R11, R11, R6, RZ, 0x3c, !PT ;  /* 0x000000060b0b7212 */ /* 0x000fe200078e3cff */
[----:B------:R-:W-:Y:S01]  /*6430*/  IMAD.MOV.U32 R6, RZ, RZ, -0x1 ;  /* 0xffffffffff067424 */ /* 0x000fe200078e00ff */
[----:B------:R-:W-:Y:S02]  /*6440*/  IADD3.X R5, R5, UR21, RZ, P1, !PT ;  /* 0x0000001505057c10 */ /* 0x000fe40008ffe4ff */
[----:B------:R-:W-:-:S02]  /*6450*/  ISETP.GE.U32.AND P0, PT, R4, UR8, PT ;  /* 0x0000000804007c0c */ /* 0x000fc4000bf06070 */
[----:B0-----:R-:W-:Y:S02]  /*6460*/  SHF.R.U32.HI R8, RZ, 0x2, R7 ;  /* 0x00000002ff087819 */ /* 0x001fe40000011607 */
[----:B------:R-:W-:Y:S02]  /*6470*/  ISETP.GE.U32.AND.EX P0, PT, R5, UR9, PT, P0 ;  /* 0x0000000905007c0c */ /* 0x000fe4000bf06100 */
[----:B------:R-:W-:Y:S01]  /*6480*/  @P2 LOP3.LUT R11, R11, 0x1, R8, 0x78, !PT ;  /* 0x000000010b0b2812 */ /* 0x000fe200078e7808 */
[----:B------:R-:W-:Y:S01]  /*6490*/  IMAD R15, R8, -0x5, R15 ;  /* 0xfffffffb080f7824 */ /* 0x000fe200078e020f */
[----:B------:R-:W-:-:S09]  /*64a0*/  PRMT R7, RZ, 0x7610, R7 ;  /* 0x00007610ff077816 */ /* 0x000fd20000000007 */
[----:B------:R-:W-:Y:S05]  /*64b0*/  @P0 BRA `(.L_x_119) ;  /* 0x0000000400480947 */ /* 0x000fea0003800000 */
[----:B------:R-:W0:Y:S01]  /*64c0*/  S2R R17, SR_CTAID.X ;  /* 0x0000000000117919 */ /* 0x000e220000002500 */
[----:B------:R-:W-:Y:S01]  /*64d0*/  ULDC.64 UR8, c[0x0][0x628] ;  /* 0x00018a0000087ab9 */ /* 0x000fe20000000a00 */
[----:B------:R-:W1:Y:S01]  /*64e0*/  LDC R18, c[0x0][0x144] ;  /* 0x00005100ff127b82 */ /* 0x000e620000000800 */
[----:B------:R-:W-:Y:S01]  /*64f0*/  ISETP.NE.U32.AND P0, PT, RZ, UR8, PT ;  /* 0x00000008ff007c0c */ /* 0x000fe2000bf05070 */
[----:B------:R-:W2:Y:S01]  /*6500*/  S2R R12, SR_CTAID.Y ;  /* 0x00000000000c7919 */ /* 0x000ea20000002600 */
[----:B------:R-:W-:Y:S01]  /*6510*/  ULDC UR10, c[0x0][0x150] ;  /* 0x00005400000a7ab9 */ /* 0x000fe20000000800 */
[----:B------:R-:W-:Y:S01]  /*6520*/  ULDC UR11, c[0x0][0x630] ;  /* 0x00018c00000b7ab9 */ /* 0x000fe20000000800 */
[----:B------:R-:W-:Y:S01]  /*6530*/  ISETP.NE.AND.EX P0, PT, RZ, UR9, PT, P0 ;  /* 0x00000009ff007c0c */ /* 0x000fe2000bf05300 */
[----:B------:R-:W-:Y:S01]  /*6540*/  IMAD.MOV.U32 R6, RZ, RZ, R4 ;  /* 0x000000ffff067224 */ /* 0x000fe200078e0004 */
[----:B0-----:R-:W-:-:S05]  /*6550*/  I2FP.F32.U32 R7, R17 ;  /* 0x0000001100077245 */ /* 0x001fca0000201000 */
[----:B------:R-:W-:Y:S01]  /*6560*/  FMUL R20, R7, UR10 ;  /* 0x0000000a07147c20 */ /* 0x000fe20008400000 */
[----:B------:R-:W-:-:S05]  /*6570*/  IMAD.MOV.U32 R7, RZ, RZ, R5 ;  /* 0x000000ffff077224 */ /* 0x000fca00078e0005 */
[----:B--2---:R-:W-:Y:S05]  /*6580*/  @!P0 BRA `(.L_x_120) ;  /* 0x0000000000288947 */ /* 0x004fea0003800000 */
[----:B------:R-:W-:Y:S02]  /*6590*/  ULDC UR10, c[0x0][0x634] ;  /* 0x00018d00000a7ab9 */ /* 0x000fe40000000800 */
[----:B------:R-:W-:-:S05]  /*65a0*/  IADD3 R7, P0, R4, UR10, RZ ;  /* 0x0000000a04077c10 */ /* 0x000fca000ff1e0ff */
[----:B------:R-:W-:-:S04]  /*65b0*/  IMAD.X R19, RZ, RZ, R5, P0 ;  /* 0x000000ffff137224 */ /* 0x000fc800000e0605 */
[----:B------:R-:W-:-:S04]  /*65c0*/  IMAD.WIDE.U32 R8, R19, UR8, RZ ;  /* 0x0000000813087c25 */ /* 0x000fc8000f8e00ff */
[----:B------:R-:W-:-:S04]  /*65d0*/  IMAD.WIDE.U32 R8, P0, R7, UR9, R8 ;  /* 0x0000000907087c25 */ /* 0x000fc8000f800008 */
[----:B------:R-:W-:-:S04]  /*65e0*/  IMAD.WIDE.U32 R6, R7, UR8, RZ ;  /* 0x0000000807067c25 */ /* 0x000fc8000f8e00ff */
[----:B------:R-:W-:Y:S01]  /*65f0*/  IMAD.MOV.U32 R6, RZ, RZ, R9 ;  /* 0x000000ffff067224 */ /* 0x000fe200078e0009 */
[----:B------:R-:W-:Y:S01]  /*6600*/  IADD3 RZ, P1, R7, R8, RZ ;  /* 0x0000000807ff7210 */ /* 0x000fe20007f3e0ff */
[----:B------:R-:W-:-:S04]  /*6610*/  IMAD.X R7, RZ, RZ, RZ, P0 ;  /* 0x000000ffff077224 */ /* 0x000fc800000e06ff */
[----:B------:R-:W-:-:S08]  /*6620*/  IMAD.WIDE.U32.X R6, R19, UR9, R6, P1 ;  /* 0x0000000913067c25 */ /* 0x000fd000088e0406 */
.L_x_120:
[--C-:B------:R-:W-:Y:S01]  /*6630*/  SHF.R.U64 R16, R6, UR11, R7.reuse ;  /* 0x0000000b06107c19 */ /* 0x100fe20008001207 */
[----:B------:R-:W0:Y:S01]  /*6640*/  F2I.U32.TRUNC.NTZ R20, R20 ;  /* 0x0000001400147305 */ /* 0x000e22000020f000 */
[----:B------:R-:W-:Y:S01]  /*6650*/  SHF.R.U32.HI R6, RZ, UR11, R7 ;  /* 0x0000000bff067c19 */ /* 0x000fe20008011607 */
[----:B------:R-:W-:Y:S01]  /*6660*/  ULDC.64 UR8, c[0x0][0x620] ;  /* 0x0001880000087ab9 */ /* 0x000fe20000000a00 */
[----:B------:R-:W-:Y:S01]  /*6670*/  IADD3 R9, P0, RZ, -R16, RZ ;  /* 0x80000010ff097210 */ /* 0x000fe20007f1e0ff */
[----:B------:R-:W-:Y:S01]  /*6680*/  ULDC.64 UR10, c[0x0][0x640] ;  /* 0x00019000000a7ab9 */ /* 0x000fe20000000a00 */
[----:B------:R-:W2:Y:S03]  /*6690*/  LDC R21, c[0x0][0x148] ;  /* 0x00005200ff157b82 */ /* 0x000ea60000000800 */
[----:B------:R-:W-:Y:S01]  /*66a0*/  IMAD.X R6, RZ, RZ, ~R6, P0 ;  /* 0x000000ffff067224 */ /* 0x000fe200000e0e06 */
[----:B------:R-:W-:-:S03]  /*66b0*/  ISETP.NE.U32.AND P0, PT, RZ, UR10, PT ;  /* 0x0000000aff007c0c */ /* 0x000fc6000bf05070 */
[----:B------:R-:W-:Y:S01]  /*66c0*/  IMAD R8, R6, UR8, RZ ;  /* 0x0000000806087c24 */ /* 0x000fe2000f8e02ff */
[----:B------:R-:W-:Y:S01]  /*66d0*/  ISETP.NE.AND.EX P0, PT, RZ, UR11, PT, P0 ;  /* 0x0000000bff007c0c */ /* 0x000fe2000bf05300 */
[----:B------:R-:W-:Y:S01]  /*66e0*/  IMAD.WIDE.U32 R6, R9, UR8, R4 ;  /* 0x0000000809067c25 */ /* 0x000fe2000f8e0004 */
[----:B------:R-:W-:-:S03]  /*66f0*/  ULDC UR8, c[0x0][0x618] ;  /* 0x0001860000087ab9 */ /* 0x000fc60000000800 */
[----:B------:R-:W-:Y:S01]  /*6700*/  IMAD R9, R9, UR9, R8 ;  /* 0x0000000909097c24 */ /* 0x000fe2000f8e0208 */
[----:B------:R-:W-:Y:S01]  /*6710*/  ULDC UR9, c[0x0][0x154] ;  /* 0x0000550000097ab9 */ /* 0x000fe20000000800 */
[----:B0-----:R-:W-:Y:S02]  /*6720*/  IMAD.MOV R8, RZ, RZ, -R20 ;  /* 0x000000ffff087224 */ /* 0x001fe400078e0a14 */
[----:B------:R-:W-:Y:S02]  /*6730*/  IMAD.IADD R7, R7, 0x1, R9 ;  /* 0x0000000107077824 */ /* 0x000fe400078e0209 */
[----:B-1----:R-:W-:Y:S01]  /*6740*/  IMAD R17, R18, R8, R17 ;  /* 0x0000000812117224 */ /* 0x002fe200078e0211 */
[----:B------:R-:W-:Y:S02]  /*6750*/  I2FP.F32.U32 R8, R12 ;  /* 0x0000000c00087245 */ /* 0x000fe40000201000 */
[--C-:B------:R-:W-:Y:S02]  /*6760*/  SHF.R.U64 R18, R6, UR8, R7.reuse ;  /* 0x0000000806127c19 */ /* 0x100fe40008001207 */
[----:B------:R-:W-:Y:S01]  /*6770*/  SHF.R.U32.HI R7, RZ, UR8, R7 ;  /* 0x00000008ff077c19 */ /* 0x000fe20008011607 */
[----:B------:R-:W-:Y:S01]  /*6780*/  FMUL R8, R8, UR9 ;  /* 0x0000000908087c20 */ /* 0x000fe20008400000 */
[----:B------:R-:W-:-:S02]  /*6790*/  ULDC UR8, c[0x0][0x608] ;  /* 0x0001820000087ab9 */ /* 0x000fc40000000800 */
[--C-:B------:R-:W-:Y:S01]  /*67a0*/  SHF.R.U64 R20, R18, UR8, R7.reuse ;  /* 0x0000000812147c19 */ /* 0x100fe20008001207 */
[----:B------:R0:W1:Y:S01]  /*67b0*/  F2I.U32.TRUNC.NTZ R22, R8 ;  /* 0x0000000800167305 */ /* 0x000062000020f000 */
[----:B------:R-:W-:Y:S01]  /*67c0*/  SHF.R.U32.HI R7, RZ, UR8, R7 ;  /* 0x00000008ff077c19 */ /* 0x000fe20008011607 */
[----:B------:R-:W-:-:S03]  /*67d0*/  ULDC UR8, c[0x0][0x658] ;  /* 0x0001960000087ab9 */ /* 0x000fc60000000800 */
[--C-:B------:R-:W-:Y:S02]  /*67e0*/  SHF.R.U64 R19, R20, UR8, R7.reuse ;  /* 0x0000000814137c19 */ /* 0x100fe40008001207 */
[----:B------:R-:W-:-:S03]  /*67f0*/  SHF.R.U32.HI R23, RZ, UR8, R7 ;  /* 0x00000008ff177c19 */ /* 0x000fc60008011607 */
[----:B------:R-:W-:Y:S02]  /*6800*/  IMAD.MOV.U32 R6, RZ, RZ, R19 ;  /* 0x000000ffff067224 */ /* 0x000fe400078e0013 */
[----:B------:R-:W-:Y:S01]  /*6810*/  IMAD.MOV.U32 R7, RZ, RZ, R23 ;  /* 0x000000ffff077224 */ /* 0x000fe200078e0017 */
[----:B0-----:R-:W-:Y:S06]  /*6820*/  @!P0 BRA `(.L_x_121) ;  /* 0x0000000000288947 */ /* 0x001fec0003800000 */
        /* <DEDUP_REMOVED lines=10> */
.L_x_121:
[----:B------:R-:W-:Y:S01]  /*68d0*/  ULDC UR8, c[0x0][0x648] ;  /* 0x0001920000087ab9 */ /* 0x000fe20000000800 */
[----:B-1----:R-:W-:Y:S01]  /*68e0*/  IMAD.MOV R22, RZ, RZ, -R22 ;  /* 0x000000ffff167224 */ /* 0x002fe200078e0a16 */
[----:B------:R-:W-:Y:S01]  /*68f0*/  SHF.R.U64 R7, R6, UR8, R7 ;  /* 0x0000000806077c19 */ /* 0x000fe20008001207 */
[----:B------:R-:W-:Y:S01]  /*6900*/  ULDC UR8, c[0x0][0x638] ;  /* 0x00018e0000087ab9 */ /* 0x000fe20000000800 */
[----:B------:R-:W-:Y:S01]  /*6910*/  LOP3.LUT R6, R20, UR13, RZ, 0xc0, !PT ;  /* 0x0000000d14067c12 */ /* 0x000fe2000f8ec0ff */
[----:B--2---:R-:W-:Y:S01]  /*6920*/  @P4 IMAD R17, R21, R22, R12 ;  /* 0x0000001615114224 */ /* 0x004fe200078e020c */
[----:B------:R-:W-:Y:S01]  /*6930*/  LOP3.LUT R18, R18, UR4, RZ, 0xc0, !PT ;  /* 0x0000000412127c12 */ /* 0x000fe2000f8ec0ff */
[----:B------:R-:W-:Y:S01]  /*6940*/  IMAD.MOV R8, RZ, RZ, -R7 ;  /* 0x000000ffff087224 */ /* 0x000fe200078e0a07 */
[----:B------:R-:W-:Y:S01]  /*6950*/  ULDC UR9, c[0x0][0x610] ;  /* 0x0001840000097ab9 */ /* 0x000fe20000000800 */
[----:B------:R-:W-:Y:S02]  /*6960*/  IMAD R6, R7, UR5, R6 ;  /* 0x0000000507067c24 */ /* 0x000fe4000f8e0206 */
[----:B------:R-:W-:Y:S01]  /*6970*/  IMAD R19, R8, UR8, R19 ;  /* 0x0000000808137c24 */ /* 0x000fe2000f8e0213 */
[----:B------:R-:W-:Y:S01]  /*6980*/  ULDC UR8, c[0x0][0x600] ;  /* 0x0001800000087ab9 */ /* 0x000fe20000000800 */
[----:B------:R-:W-:-:S02]  /*6990*/  IMAD R17, R6, UR9, R17 ;  /* 0x0000000906117c24 */ /* 0x000fc4000f8e0211 */
[----:B------:R-:W-:Y:S02]  /*69a0*/  IMAD R6, R19, UR8, R18 ;  /* 0x0000000813067c24 */ /* 0x000fe4000f8e0212 */
[----:B------:R-:W-:-:S03]  /*69b0*/  IMAD.MOV.U32 R7, RZ, RZ, 0x1 ;  /* 0x00000001ff077424 */ /* 0x000fc600078e00ff */
[----:B------:R-:W-:Y:S02]  /*69c0*/  SEL R12, R6, R17, !P4 ;  /* 0x00000011060c7207 */ /* 0x000fe40006000000 */
[----:B------:R-:W-:-:S07]  /*69d0*/  SEL R6, R17, R6, !P4 ;  /* 0x0000000611067207 */ /* 0x000fce0006000000 */
.L_x_119:
[----:B------:R-:W-:Y:S05]  /*69e0*/  BSYNC B1 ;  /* 0x0000000000017941 */ /* 0x000fea0003800000 */
.L_x_118:
[----:B------:R-:W-:-:S13]  /*69f0*/  LOP3.LUT P0, RZ, R7, 0xff, RZ, 0xc0, !PT ;  /* 0x000000ff07ff7812 */ /* 0x000fda000780c0ff */
[----:B------:R-:W-:Y:S05]  /*6a00*/  @P0 BRA `(.L_x_122) ;  /* 0xfffffff400400947 */ /* 0x000fea000383ffff */
[----:B------:R-:W-:Y:S05]  /*6a10*/  BSYNC B0 ;  /* 0x0000000000007941 */ /* 0x000fea0003800000 */
.L_x_111:
[----:B------:R-:W-:-:S03]  /*6a20*/  UMOV UR8, 0xffffffff ;  /* 0xffffffff00087882 */ /* 0x000fc60000000000 */
[----:B------:R-:W-:Y:S05]  /*6a30*/  BRA.DIV UR8, `(.L_x_123) ;  /* 0x0000000608407947 */ /* 0x000fea000b800000 */
[----:B------:R-:W-:-:S13]  /*6a40*/  ELECT P0, URZ, PT ;  /* 0x00000000003f782f */ /* 0x000fda0003800000 */
.L_x_138:
[----:B------:R-:W-:Y:S04]  /*6a50*/  BSSY B0, `(.L_x_124) ;  /* 0x0000034000007945 */ /* 0x000fe80003800000 */
[----:B------:R-:W-:Y:S05]  /*6a60*/  @!P0 BRA `(.L_x_125) ;  /* 0x0000000000c88947 */ /* 0x000fea0003800000 */
[----:B------:R-:W-:-:S04]  /*6a70*/  LOP3.LUT R2, R2, 0x2, RZ, 0xfc, !PT ;  /* 0x0000000202027812 */ /* 0x000fc800078efcff */
[----:B------:R-:W-:-:S13]  /*6a80*/  ISETP.NE.AND P0, PT, R2, 0x3, PT ;  /* 0x000000030200780c */ /* 0x000fda0003f05270 */
[----:B------:R-:W-:Y:S05]  /*6a90*/  @!P0 BRA `(.L_x_126) ;  /* 0x0000000000048947 */ /* 0x000fea0003800000 */
[----:B------:R-:W-:Y:S01]  /*6aa0*/  BPT.TRAP 0x1 ;  /* 0x000000040000795c */ /* 0x000fe20000300000 */
.L_x_126:
[----:B------:R-:W0:Y:S01]  /*6ab0*/  S2R R3, SR_CgaCtaId ;  /* 0x0000000000037919 */ /* 0x000e220000008800 */
[----:B------:R-:W-:-:S04]  /*6ac0*/  MOV R0, 0x400 ;  /* 0x0000040000007802 */ /* 0x000fc80000000f00 */
[----:B0-----:R-:W-:Y:S02]  /*6ad0*/  LEA R0, R3, R0, 0x18 ;  /* 0x0000000003007211 */ /* 0x001fe400078ec0ff */
[----:B------:R-:W-:-:S03]  /*6ae0*/  SHF.L.U32 R3, R11, 0x1f, RZ ;  /* 0x0000001f0b037819 */ /* 0x000fc600000006ff */
[----:B------:R-:W-:-:S04]  /*6af0*/  VIADD R0, R0, 0x28 ;  /* 0x0000002800007836 */ /* 0x000fc80000000000 */
[C---:B------:R-:W-:Y:S02]  /*6b00*/  IMAD R6, R15.reuse, 0x8, R0 ;  /* 0x000000080f067824 */ /* 0x040fe400078e0200 */
[----:B------:R-:W-:Y:S02]  /*6b10*/  VIADD R15, R15, 0x1 ;  /* 0x000000010f0f7836 */ /* 0x000fe40000000000 */
[----:B------:R-:W0:Y:S03]  /*6b20*/  SYNCS.PHASECHK.TRANS64.TRYWAIT P0, [R6+URZ], R3 ;  /* 0x00000003060075a7 */ /* 0x000e26000800017f */
[----:B------:R-:W-:-:S04]  /*6b30*/  ISETP.NE.AND P1, PT, R15, 0x5, PT ;  /* 0x000000050f00780c */ /* 0x000fc80003f25270 */
[----:B------:R-:W-:Y:S02]  /*6b40*/  SEL R2, RZ, 0x1, P1 ;  /* 0x00000001ff027807 */ /* 0x000fe40000800000 */
[----:B------:R-:W-:Y:S02]  /*6b50*/  SEL R15, R15, RZ, P1 ;  /* 0x000000ff0f0f7207 */ /* 0x000fe40000800000 */
[----:B------:R-:W-:-:S03]  /*6b60*/  LOP3.LUT R8, R11, R2, RZ, 0x3c, !PT ;  /* 0x000000020b087212 */ /* 0x000fc600078e3cff */
[----:B------:R-:W-:Y:S01]  /*6b70*/  IMAD R7, R15, 0x8, R0 ;  /* 0x000000080f077824 */ /* 0x000fe200078e0200 */
[----:B------:R-:W-:Y:S01]  /*6b80*/  SHF.L.U32 R4, R8, 0x1f, RZ ;  /* 0x0000001f08047819 */ /* 0x000fe200000006ff */
[----:B0-----:R-:W-:Y:S06]  /*6b90*/  @!P0 BRA `(.L_x_127) ;  /* 0x0000000400088947 */ /* 0x001fec0003800000 */
.L_x_139:
[----:B------:R-:W1:Y:S01]  /*6ba0*/  SYNCS.PHASECHK.TRANS64.TRYWAIT P0, [R7+URZ], R4 ;  /* 0x00000004070075a7 */ /* 0x000e62000800017f */
[----:B------:R-:W-:-:S05]  /*6bb0*/  VIADD R2, R15, 0x1 ;  /* 0x000000010f027836 */ /* 0x000fca0000000000 */
[----:B------:R-:W-:-:S04]  /*6bc0*/  ISETP.NE.AND P1, PT, R2, 0x5, PT ;  /* 0x000000050200780c */ /* 0x000fc80003f25270 */
[----:B0-----:R-:W-:Y:S02]  /*6bd0*/  SEL R3, RZ, 0x1, P1 ;  /* 0x00000001ff037807 */ /* 0x001fe40000800000 */
[----:B------:R-:W-:Y:S02]  /*6be0*/  SEL R9, R2, RZ, P1 ;  /* 0x000000ff02097207 */ /* 0x000fe40000800000 */
[----:B------:R-:W-:-:S03]  /*6bf0*/  LOP3.LUT R8, R8, R3, RZ, 0x3c, !PT ;  /* 0x0000000308087212 */ /* 0x000fc600078e3cff */
[----:B------:R-:W-:Y:S01]  /*6c00*/  IMAD R10, R9, 0x8, R0 ;  /* 0x00000008090a7824 */ /* 0x000fe200078e0200 */
[----:B------:R-:W-:Y:S01]  /*6c10*/  SHF.L.U32 R5, R8, 0x1f, RZ ;  /* 0x0000001f08057819 */ /* 0x000fe200000006ff */
[----:B-1----:R-:W-:Y:S06]  /*6c20*/  @!P0 BRA `(.L_x_128) ;  /* 0x0000000000f88947 */ /* 0x002fec0003800000 */
.L_x_140:
[----:B------:R-:W1:Y:S01]  /*6c30*/  SYNCS.PHASECHK.TRANS64.TRYWAIT P0, [R10+URZ], R5 ;  /* 0x000000050a0075a7 */ /* 0x000e62000800017f */
[----:B------:R-:W-:-:S05]  /*6c40*/  VIADD R2, R9, 0x1 ;  /* 0x0000000109027836 */ /* 0x000fca0000000000 */
[----:B------:R-:W-:-:S04]  /*6c50*/  ISETP.NE.AND P1, PT, R2, 0x5, PT ;  /* 0x000000050200780c */ /* 0x000fc80003f25270 */
[----:B------:R-:W-:Y:S02]  /*6c60*/  SEL R3, RZ, 0x1, P1 ;  /* 0x00000001ff037807 */ /* 0x000fe40000800000 */
[----:B0-----:R-:W-:Y:S02]  /*6c70*/  SEL R7, R2, RZ, P1 ;  /* 0x000000ff02077207 */ /* 0x001fe40000800000 */
[----:B------:R-:W-:-:S03]  /*6c80*/  LOP3.LUT R9, R8, R3, RZ, 0x3c, !PT ;  /* 0x0000000308097212 */ /* 0x000fc600078e3cff */
[----:B------:R-:W-:Y:S01]  /*6c90*/  IMAD R11, R7, 0x8, R0 ;  /* 0x00000008070b7824 */ /* 0x000fe200078e0200 */
[----:B------:R-:W-:Y:S01]  /*6ca0*/  SHF.L.U32 R6, R9, 0x1f, RZ ;  /* 0x0000001f09067819 */ /* 0x000fe200000006ff */
[----:B-1----:R-:W-:Y:S06]  /*6cb0*/  @!P0 BRA `(.L_x_129) ;  /* 0x0000000000e88947 */ /* 0x002fec0003800000 */
.L_x_141:
[----:B------:R-:W1:Y:S01]  /*6cc0*/  SYNCS.PHASECHK.TRANS64.TRYWAIT P0, [R11+URZ], R6 ;  /* 0x000000060b0075a7 */ /* 0x000e62000800017f */
[----:B------:R-:W-:-:S05]  /*6cd0*/  VIADD R2, R7, 0x1 ;  /* 0x0000000107027836 */ /* 0x000fca0000000000 */
[----:B------:R-:W-:-:S04]  /*6ce0*/  ISETP.NE.AND P1, PT, R2, 0x5, PT ;  /* 0x000000050200780c */ /* 0x000fc80003f25270 */
[----:B------:R-:W-:Y:S02]  /*6cf0*/  SEL R4, RZ, 0x1, P1 ;  /* 0x00000001ff047807 */ /* 0x000fe40000800000 */
[----:B------:R-:W-:Y:S02]  /*6d00*/  SEL R3, R2, RZ, P1 ;  /* 0x000000ff02037207 */ /* 0x000fe40000800000 */
[----:B------:R-:W-:Y:S01]  /*6d10*/  LOP3.LUT R4, R9, R4, RZ, 0x3c, !PT ;  /* 0x0000000409047212 */ /* 0x000fe200078e3cff */
[----:B-1----:R-:W-:Y:S06]  /*6d20*/  @!P0 BRA `(.L_x_130) ;  /* 0x0000000000e08947 */ /* 0x002fec0003800000 */
.L_x_142:
[----:B------:R-:W-:Y:S01]  /*6d30*/  IMAD R3, R3, 0x8, R0 ;  /* 0x0000000803037824 */ /* 0x000fe200078e0200 */
[----:B------:R-:W-:-:S07]  /*6d40*/  SHF.L.U32 R0, R4, 0x1f, RZ ;  /* 0x0000001f04007819 */ /* 0x000fce00000006ff */
.L_x_131:
[----:B--2---:R2:W3:Y:S02]  /*6d50*/  SYNCS.PHASECHK.TRANS64.TRYWAIT P0, [R3+URZ], R0 ;  /* 0x00000000030075a7 */ /* 0x0044e4000800017f */
[----:B---3--:R-:W-:Y:S05]  /*6d60*/  @!P0 NANOSLEEP.SYNCS 0x989680 ;  /* 0x009896800000895d */ /* 0x008fea0003900000 */
[----:B------:R-:W3:Y:S02]  /*6d70*/  @!P0 SYNCS.PHASECHK.TRANS64 P0, [R3+URZ], R0 ;  /* 0x00000000030085a7 */ /* 0x000ee4000800007f */
[----:B---3--:R-:W-:Y:S05]  /*6d80*/  @!P0 BRA `(.L_x_131) ;  /* 0xfffffffc00f08947 */ /* 0x008fea000383ffff */
.L_x_125:
[----:B------:R-:W-:Y:S05]  /*6d90*/  BSYNC B0 ;  /* 0x0000000000007941 */ /* 0x000fea0003800000 */
.L_x_124:
[----:B------:R-:W-:Y:S05]  /*6da0*/  EXIT ;  /* 0x000000000000794d */ /* 0x000fea0003800000 */
.L_x_21:
[----:B-1----:R-:W-:-:S04]  /*6db0*/  IMAD.U32 R9, RZ, RZ, UR6 ;  /* 0x00000006ff097e24 */ /* 0x002fc8000f8e00ff */
[----:B------:R1:W3:Y:S03]  /*6dc0*/  SYNCS.PHASECHK.TRANS64.TRYWAIT P0, [R9+URZ], R8 ;  /* 0x00000008090075a7 */ /* 0x0002e6000800017f */
[----:B---3--:R-:W-:Y:S05]  /*6dd0*/  @!P0 NANOSLEEP.SYNCS 0x989680 ;  /* 0x009896800000895d */ /* 0x008fea0003900000 */
[----:B------:R-:W3:Y:S02]  /*6de0*/  @!P0 SYNCS.PHASECHK.TRANS64 P0, [R9+URZ], R8 ;  /* 0x00000008090085a7 */ /* 0x000ee4000800007f */
[----:B---3--:R-:W-:Y:S05]  /*6df0*/  @!P0 BRA `(.L_x_21) ;  /* 0xfffffffc00ec8947 */ /* 0x008fea000383ffff */
[----:B------:R-:W-:Y:S05]  /*6e00*/  BRA `(.L_x_20) ;  /* 0xffffffa800047947 */ /* 0x000fea000383ffff */
.L_x_27:
[----:B-1----:R-:W-:-:S04]  /*6e10*/  IMAD.U32 R11, RZ, RZ, UR12 ;  /* 0x0000000cff0b7e24 */ /* 0x002fc8000f8e00ff */
[----:B------:R1:W3:Y:S03]  /*6e20*/  SYNCS.PHASECHK.TRANS64.TRYWAIT P0, [R11+URZ], R10 ;  /* 0x0000000a0b0075a7 */ /* 0x0002e6000800017f */
[----:B---3--:R-:W-:Y:S05]  /*6e30*/  @!P0 NANOSLEEP.SYNCS 0x989680 ;  /* 0x009896800000895d */ /* 0x008fea0003900000 */
[----:B------:R-:W3:Y:S02]  /*6e40*/  @!P0 SYNCS.PHASECHK.TRANS64 P0, [R11+URZ], R10 ;  /* 0x0000000a0b0085a7 */ /* 0x000ee4000800007f */
[----:B---3--:R-:W-:Y:S05]  /*6e50*/  @!P0 BRA `(.L_x_27) ;  /* 0xfffffffc00ec8947 */ /* 0x008fea000383ffff */
[----:B------:R-:W-:Y:S05]  /*6e60*/  BRA `(.L_x_26) ;  /* 0xffffffac00bc7947 */ /* 0x000fea000383ffff */
.L_x_112:
[----:B------:R-:W-:Y:S01]  /*6e70*/  BSSY B1, `(.L_x_132) ;  /* 0x0000006000017945 */ /* 0x000fe20003800000 */
[----:B------:R-:W-:-:S07]  /*6e80*/  IMAD.MOV.U32 R7, RZ, RZ, -0x1 ;  /* 0xffffffffff077424 */ /* 0x000fce00078e00ff */
[----:B------:R-:W-:Y:S05]  /*6e90*/  WARPSYNC.COLLECTIVE R7, `(.L_x_133) ;  /* 0x00000000070c7348 */ /* 0x000fea0003c00000 */
[----:B------:R-:W-:Y:S02]  /*6ea0*/  ELECT P0, UR62, PT ;  /* 0x00000000003e782f */ /* 0x000fe40003800000 */
[----:B------:R-:W-:Y:S01]  /*6eb0*/  MOV R7, UR62 ;  /* 0x0000003e00077c02 */ /* 0x000fe20008000f00 */
[----:B------:R-:W-:Y:S10]  /*6ec0*/  ENDCOLLECTIVE ;  /* 0x000000000000791b */ /* 0x000ff40003800000 */
.L_x_133:
[----:B------:R-:W-:Y:S05]  /*6ed0*/  BSYNC B1 ;  /* 0x0000000000017941 */ /* 0x000fea0003800000 */
.L_x_132:
[----:B------:R-:W-:Y:S05]  /*6ee0*/  BRA `(.L_x_134) ;  /* 0xfffffff000147947 */ /* 0x000fea000383ffff */
.L_x_115:
[----:B-1----:R1:W2:Y:S02]  /*6ef0*/  SYNCS.PHASECHK.TRANS64.TRYWAIT P0, [R20+URZ+0x28], R9 ;  /* 0x00002809140075a7 */ /* 0x0022a4000800017f */
[----:B--2---:R-:W-:Y:S05]  /*6f00*/  @!P0 NANOSLEEP.SYNCS 0x989680 ;  /* 0x009896800000895d */ /* 0x004fea0003900000 */
[----:B------:R-:W2:Y:S02]  /*6f10*/  @!P0 SYNCS.PHASECHK.TRANS64 P0, [R20+URZ+0x28], R9 ;  /* 0x00002809140085a7 */ /* 0x000ea4000800007f */
[----:B--2---:R-:W-:Y:S05]  /*6f20*/  @!P0 BRA `(.L_x_115) ;  /* 0xfffffffc00f08947 */ /* 0x004fea000383ffff */
[----:B------:R-:W-:Y:S05]  /*6f30*/  BRA `(.L_x_135) ;  /* 0xfffffff000507947 */ /* 0x000fea000383ffff */
.L_x_123:
[----:B------:R-:W-:Y:S01]  /*6f40*/  BSSY B0, `(.L_x_136) ;  /* 0x0000006000007945 */ /* 0x000fe20003800000 */
[----:B------:R-:W-:-:S07]  /*6f50*/  IMAD.MOV.U32 R7, RZ, RZ, -0x1 ;  /* 0xffffffffff077424 */ /* 0x000fce00078e00ff */
[----:B------:R-:W-:Y:S05]  /*6f60*/  WARPSYNC.COLLECTIVE R7, `(.L_x_137) ;  /* 0x00000000070c7348 */ /* 0x000fea0003c00000 */
[----:B------:R-:W-:Y:S02]  /*6f70*/  ELECT P0, UR62, PT ;  /* 0x00000000003e782f */ /* 0x000fe40003800000 */
[----:B------:R-:W-:Y:S01]  /*6f80*/  MOV R7, UR62 ;  /* 0x0000003e00077c02 */ /* 0x000fe20008000f00 */
[----:B------:R-:W-:Y:S10]  /*6f90*/  ENDCOLLECTIVE ;  /* 0x000000000000791b */ /* 0x000ff40003800000 */
.L_x_137:
[----:B------:R-:W-:Y:S05]  /*6fa0*/  BSYNC B0 ;  /* 0x0000000000007941 */ /* 0x000fea0003800000 */
.L_x_136:
[----:B------:R-:W-:Y:S05]  /*6fb0*/  BRA `(.L_x_138) ;  /* 0xfffffff800a47947 */ /* 0x000fea000383ffff */
.L_x_127:
[----:B0-----:R0:W1:Y:S02]  /*6fc0*/  SYNCS.PHASECHK.TRANS64.TRYWAIT P0, [R6+URZ], R3 ;  /* 0x00000003060075a7 */ /* 0x001064000800017f */
[----:B-1----:R-:W-:Y:S05]  /*6fd0*/  @!P0 NANOSLEEP.SYNCS 0x989680 ;  /* 0x009896800000895d */ /* 0x002fea0003900000 */
[----:B------:R-:W1:Y:S02]  /*6fe0*/  @!P0 SYNCS.PHASECHK.TRANS64 P0, [R6+URZ], R3 ;  /* 0x00000003060085a7 */ /* 0x000e64000800007f */
[----:B-1----:R-:W-:Y:S05]  /*6ff0*/  @!P0 BRA `(.L_x_127) ;  /* 0xfffffffc00f08947 */ /* 0x002fea000383ffff */
[----:B------:R-:W-:Y:S05]  /*7000*/  BRA `(.L_x_139) ;  /* 0xfffffff800e47947 */ /* 0x000fea000383ffff */
.L_x_128:
[----:B0-----:R0:W1:Y:S02]  /*7010*/  SYNCS.PHASECHK.TRANS64.TRYWAIT P0, [R7+URZ], R4 ;  /* 0x00000004070075a7 */ /* 0x001064000800017f */
[----:B-1----:R-:W-:Y:S05]  /*7020*/  @!P0 NANOSLEEP.SYNCS 0x989680 ;  /* 0x009896800000895d */ /* 0x002fea0003900000 */
[----:B------:R-:W1:Y:S02]  /*7030*/  @!P0 SYNCS.PHASECHK.TRANS64 P0, [R7+URZ], R4 ;  /* 0x00000004070085a7 */ /* 0x000e64000800007f */
[----:B-1----:R-:W-:Y:S05]  /*7040*/  @!P0 BRA `(.L_x_128) ;  /* 0xfffffffc00f08947 */ /* 0x002fea000383ffff */
[----:B------:R-:W-:Y:S05]  /*7050*/  BRA `(.L_x_140) ;  /* 0xfffffff800f47947 */ /* 0x000fea000383ffff */
.L_x_129:
[----:B0-----:R0:W1:Y:S02]  /*7060*/  SYNCS.PHASECHK.TRANS64.TRYWAIT P0, [R10+URZ], R5 ;  /* 0x000000050a0075a7 */ /* 0x001064000800017f */
[----:B-1----:R-:W-:Y:S05]  /*7070*/  @!P0 NANOSLEEP.SYNCS 0x989680 ;  /* 0x009896800000895d */ /* 0x002fea0003900000 */
[----:B------:R-:W1:Y:S02]  /*7080*/  @!P0 SYNCS.PHASECHK.TRANS64 P0, [R10+URZ], R5 ;  /* 0x000000050a0085a7 */ /* 0x000e64000800007f */
[----:B-1----:R-:W-:Y:S05]  /*7090*/  @!P0 BRA `(.L_x_129) ;  /* 0xfffffffc00f08947 */ /* 0x002fea000383ffff */
[----:B------:R-:W-:Y:S05]  /*70a0*/  BRA `(.L_x_141) ;  /* 0xfffffffc00047947 */ /* 0x000fea000383ffff */
.L_x_130:
[----:B-1----:R1:W2:Y:S02]  /*70b0*/  SYNCS.PHASECHK.TRANS64.TRYWAIT P0, [R11+URZ], R6 ;  /* 0x000000060b0075a7 */ /* 0x0022a4000800017f */
[----:B--2---:R-:W-:Y:S05]  /*70c0*/  @!P0 NANOSLEEP.SYNCS 0x989680 ;  /* 0x009896800000895d */ /* 0x004fea0003900000 */
[----:B------:R-:W2:Y:S02]  /*70d0*/  @!P0 SYNCS.PHASECHK.TRANS64 P0, [R11+URZ], R6 ;  /* 0x000000060b0085a7 */ /* 0x000ea4000800007f */
[----:B--2---:R-:W-:Y:S05]  /*70e0*/  @!P0 BRA `(.L_x_130) ;  /* 0xfffffffc00f08947 */ /* 0x004fea000383ffff */
[----:B------:R-:W-:Y:S05]  /*70f0*/  BRA `(.L_x_142) ;  /* 0xfffffffc000c7947 */ /* 0x000fea000383ffff */
.L_x_143:
[----:B------:R-:W-:-:S00]  /*7100*/  BRA `(.L_x_143) ;  /* 0xfffffffc00fc7947 */ /* 0x000fc0000383ffff */
[----:B------:R-:W-:-:S00]  /*7110*/  NOP ;  /* 0x0000000000007918 */ /* 0x000fc00000000000 */
        /* <DEDUP_REMOVED lines=14> */
.L_x_144:


//--------------------- .nv.shared._ZN7cutlass13device_kernelINS_4gemm6kernel13GemmUniversalIN4cute5tupleIJiiiiEEENS1_10collective13CollectiveMmaINS1_37MainloopSm90TmaGmmaWarpSpecializedFP8ILi5ENS5_IJNS4_1CILi2EEESB_NSA_ILi1EEEEEENS1_35KernelTmaWarpSpecializedCooperativeEEENS5_IJNSA_ILi128EEENSA_ILi64EEESG_EEENS_12float_e5m2_tENS5_IJlSC_lEEESJ_SK_NS4_8TiledMMAINS4_8MMA_AtomIJNS4_4SM904GMMA30MMA_64x64x32_F32E5M2E5M2_SS_TNILNSO_7ScaleInE1ELSQ_1EEEEEENS4_6LayoutINS5_IJSB_SC_SC_EEENS5_IJSC_NSA_ILi0EEESV_EEEEENS5_IJNS4_10UnderscoreESY_SY_EEEEENS4_23SM90_TMA_LOAD_MULTICASTENS4_14ComposedLayoutINS4_7SwizzleILi3ELi4ELi3EEENS4_18smem_ptr_flag_bitsILi8EEENST_INS5_IJNSA_ILi8EEESG_EEENS5_IJSG_SC_EEEEEEEvNS4_8identityES11_S1B_vS1C_EENS_8epilogue10collective6detail29Sm90TmaWarpSpecializedAdapterINS1F_15DefaultEpilogueISJ_SK_SK_NS1E_6thread17LinearCombinationISJ_Li1EffLNS1J_9ScaleType4KindE0ELNS_15FloatRoundStyleE2ESJ_EENS1_15EpilogueDefaultEEEEEvvEEEEvNT_6ParamsE --------------------------
	.section	.nv.shared._ZN7cutlass13device_kernelINS_4gemm6kernel13GemmUniversalIN4cute5tupleIJiiiiEEENS1_10collective13CollectiveMmaINS1_37MainloopSm90TmaGmmaWarpSpecializedFP8ILi5ENS5_IJNS4_1CILi2EEESB_NSA_ILi1EEEEEENS1_35KernelTmaWarpSpecializedCooperativeEEENS5_IJNSA_ILi128EEENSA_ILi64EEESG_EEENS_12float_e5m2_tENS5_IJlSC_lEEESJ_SK_NS4_8TiledMMAINS4_8MMA_AtomIJNS4_4SM904GMMA30MMA_64x64x32_F32E5M2E5M2_SS_TNILNSO_7ScaleInE1ELSQ_1EEEEEENS4_6LayoutINS5_IJSB_SC_SC_EEENS5_IJSC_NSA_ILi0EEESV_EEEEENS5_IJNS4_10UnderscoreESY_SY_EEEEENS4_23SM90_TMA_LOAD_MULTICASTENS4_14ComposedLayoutINS4_7SwizzleILi3ELi4ELi3EEENS4_18smem_ptr_flag_bitsILi8EEENST_INS5_IJNSA_ILi8EEESG_EEENS5_IJSG_SC_EEEEEEEvNS4_8identityES11_S1B_vS1C_EENS_8epilogue10collective6detail29Sm90TmaWarpSpecializedAdapterINS1F_15DefaultEpilogueISJ_SK_SK_NS1E_6thread17LinearCombinationISJ_Li1EffLNS1J_9ScaleType4KindE0ELNS_15FloatRoundStyleE2ESJ_EENS1_15EpilogueDefaultEEEEEvvEEEEvNT_6ParamsE,"aw",@nobits
	.sectionflags	@""
	.align	16
	.zero		1024


//--------------------- .nv.shared.reserved.0     --------------------------
	.section	.nv.shared.reserved.0,"aw",@nobits
	.weak		__nv_reservedSMEM_offset_0_alias
	.size		__nv_reservedSMEM_offset_0_alias, 0, 0
	.other		__nv_reservedSMEM_offset_0_alias,@"STO_CUDA_RESERVED_SHARED STV_DEFAULT"
__nv_reservedSMEM_offset_0_alias:
	.zero		0


//--------------------- .nv.global                --------------------------
	.section	.nv.global,"aw",@nobits
.nv.global:
	.type		_ZN39_INTERNAL_6000c956_4_k_cu_91161f07_54784cute1_E,@object
	.size		_ZN39_INTERNAL_6000c956_4_k_cu_91161f07_54784cute1_E,(_ZN39_INTERNAL_6000c956_4_k_cu_91161f07_54784cuda3std3__45__cpo6cbeginE - _ZN39_INTERNAL_6000c956_4_k_cu_91161f07_54784cute1_E)
_ZN39_INTERNAL_6000c956_4_k_cu_91161f07_54784cute1_E:
	.zero		1
	.type		_ZN39_INTERNAL_6000c956_4_k_cu_91161f07_54784cuda3std3__45__cpo6cbeginE,@object
	.size		_ZN39_INTERNAL_6000c956_4_k_cu_91161f07_54784cuda3std3__45__cpo6cbeginE,(_ZN39_INTERNAL_6000c956_4_k_cu_91161f07_54784cuda3std3__48in_placeE - _ZN39_INTERNAL_6000c956_4_k_cu_91161f07_54784cuda3std3__45__cpo6cbeginE)
_ZN39_INTERNAL_6000c956_4_k_cu_91161f07_54784cuda3std3__45__cpo6cbeginE:
	.zero		1
	.type		_ZN39_INTERNAL_6000c956_4_k_cu_91161f07_54784cuda3std3__48in_placeE,@object
	.size		_ZN39_INTERNAL_6000c956_4_k_cu_91161f07_54784cuda3std3__48in_placeE,(_ZN39_INTERNAL_6000c956_4_k_cu_91161f07_54784cuda3std6ranges3__45__cpo9iter_moveE - _ZN39_INTERNAL_6000c956_4_k_cu_91161f07_54784cuda3std3__48in_placeE)
_ZN39_INTERNAL_6000c956_4_k_cu_91161f07_54784cuda3std3__48in_placeE:
	.zero		1
	.type		_ZN39_INTERNAL_6000c956_4_k_cu_91161f07_54784cuda3std6ranges3__45__cpo9iter_moveE,@object
	.size		_ZN39_INTERNAL_6000c956_4_k_cu_91161f07_54784cuda3std6ranges3__45__cpo9iter_moveE,(_ZN39_INTERNAL_6000c956_4_k_cu_91161f07_54784cuda3std3__45__cpo5beginE - _ZN39_INTERNAL_6000c956_4_k_cu_91161f07_54784cuda3std6ranges3__45__cpo9iter_moveE)
_ZN39_INTERNAL_6000c956_4_k_cu_91161f07_54784cuda3std6ranges3__45__cpo9iter_moveE:
	.zero		1
	.type		_ZN39_INTERNAL_6000c956_4_k_cu_91161f07_54784cuda3std3__45__cpo5beginE,@object
	.size		_ZN39_INTERNAL_6000c956_4_k_cu_91161f07_54784cuda3std3__45__cpo5beginE,(_ZN39_INTERNAL_6000c956_4_k_cu_91161f07_54784cuda3std3__441_GLOBAL__N__6000c956_4_k_cu_91161f07_54786ignoreE - _ZN39_INTERNAL_6000c956_4_k_cu_91161f07_54784cuda3std3__45__cpo5beginE)
_ZN39_INTERNAL_6000c956_4_k_cu_91161f07_54784cuda3std3__45__cpo5beginE:
	.zero		1
	.type		_ZN39_INTERNAL_6000c956_4_k_cu_91161f07_54784cuda3std3__441_GLOBAL__N__6000c956_4_k_cu_91161f07_54786ignoreE,@object
	.size		_ZN39_INTERNAL_6000c956_4_k_cu_91161f07_54784cuda3std3__441_GLOBAL__N__6000c956_4_k_cu_91161f07_54786ignoreE,(_ZN39_INTERNAL_6000c956_4_k_cu_91161f07_54784cute7productE - _ZN39_INTERNAL_6000c956_4_k_cu_91161f07_54784cuda3std3__441_GLOBAL__N__6000c956_4_k_cu_91161f07_54786ignoreE)
_ZN39_INTERNAL_6000c956_4_k_cu_91161f07_54784cuda3std3__441_GLOBAL__N__6000c956_4_k_cu_91161f07_54786ignoreE:
	.zero		1
	.type		_ZN39_INTERNAL_6000c956_4_k_cu_91161f07_54784cute7productE,@object
	.size		_ZN39_INTERNAL_6000c956_4_k_cu_91161f07_54784cute7productE,(_ZN39_INTERNAL_6000c956_4_k_cu_91161f07_54784cuda3std3__45__cpo3endE - _ZN39_INTERNAL_6000c956_4_k_cu_91161f07_54784cute7productE)
_ZN39_INTERNAL_6000c956_4_k_cu_91161f07_54784cute7productE:
	.zero		1
	.type		_ZN39_INTERNAL_6000c956_4_k_cu_91161f07_54784cuda3std3__45__cpo3endE,@object
	.size		_ZN39_INTERNAL_6000c956_4_k_cu_91161f07_54784cuda3std3__45__cpo3endE,(_ZN39_INTERNAL_6000c956_4_k_cu_91161f07_54784cuda3std3__419piecewise_constructE - _ZN39_INTERNAL_6000c956_4_k_cu_91161f07_54784cuda3std3__45__cpo3endE)
_ZN39_INTERNAL_6000c956_4_k_cu_91161f07_54784cuda3std3__45__cpo3endE:
	.zero		1
	.type		_ZN39_INTERNAL_6000c956_4_k_cu_91161f07_54784cuda3std3__419piecewise_constructE,@object
	.size		_ZN39_INTERNAL_6000c956_4_k_cu_91161f07_54784cuda3std3__419piecewise_constructE,(_ZN39_INTERNAL_6000c956_4_k_cu_91161f07_54784cuda3std3__45__cpo4cendE - _ZN39_INTERNAL_6000c956_4_k_cu_91161f07_54784cuda3std3__419piecewise_constructE)
_ZN39_INTERNAL_6000c956_4_k_cu_91161f07_54784cuda3std3__419piecewise_constructE:
	.zero		1
	.type		_ZN39_INTERNAL_6000c956_4_k_cu_91161f07_54784cuda3std3__45__cpo4cendE,@object
	.size		_ZN39_INTERNAL_6000c956_4_k_cu_91161f07_54784cuda3std3__45__cpo4cendE,(_ZN39_INTERNAL_6000c956_4_k_cu_91161f07_54784cuda3std6ranges3__45__cpo4swapE - _ZN39_INTERNAL_6000c956_4_k_cu_91161f07_54784cuda3std3__45__cpo4cendE)
_ZN39_INTERNAL_6000c956_4_k_cu_91161f07_54784cuda3std3__45__cpo4cendE:
	.zero		1
	.type		_ZN39_INTERNAL_6000c956_4_k_cu_91161f07_54784cuda3std6ranges3__45__cpo4swapE,@object
	.size		_ZN39_INTERNAL_6000c956_4_k_cu_91161f07_54784cuda3std6ranges3__45__cpo4swapE,(.L_7 - _ZN39_INTERNAL_6000c956_4_k_cu_91161f07_54784cuda3std6ranges3__45__cpo4swapE)
_ZN39_INTERNAL_6000c956_4_k_cu_91161f07_54784cuda3std6ranges3__45__cpo4swapE:
	.zero		1
.L_7:


//--------------------- .nv.constant0._ZN7cutlass13device_kernelINS_4gemm6kernel13GemmUniversalIN4cute5tupleIJiiiiEEENS1_10collective13CollectiveMmaINS1_37MainloopSm90TmaGmmaWarpSpecializedFP8ILi5ENS5_IJNS4_1CILi2EEESB_NSA_ILi1EEEEEENS1_35KernelTmaWarpSpecializedCooperativeEEENS5_IJNSA_ILi128EEENSA_ILi64EEESG_EEENS_12float_e5m2_tENS5_IJlSC_lEEESJ_SK_NS4_8TiledMMAINS4_8MMA_AtomIJNS4_4SM904GMMA30MMA_64x64x32_F32E5M2E5M2_SS_TNILNSO_7ScaleInE1ELSQ_1EEEEEENS4_6LayoutINS5_IJSB_SC_SC_EEENS5_IJSC_NSA_ILi0EEESV_EEEEENS5_IJNS4_10UnderscoreESY_SY_EEEEENS4_23SM90_TMA_LOAD_MULTICASTENS4_14ComposedLayoutINS4_7SwizzleILi3ELi4ELi3EEENS4_18smem_ptr_flag_bitsILi8EEENST_INS5_IJNSA_ILi8EEESG_EEENS5_IJSG_SC_EEEEEEEvNS4_8identityES11_S1B_vS1C_EENS_8epilogue10collective6detail29Sm90TmaWarpSpecializedAdapterINS1F_15DefaultEpilogueISJ_SK_SK_NS1E_6thread17LinearCombinationISJ_Li1EffLNS1J_9ScaleType4KindE0ELNS_15FloatRoundStyleE2ESJ_EENS1_15EpilogueDefaultEEEEEvvEEEEvNT_6ParamsE --------------------------
	.section	.nv.constant0._ZN7cutlass13device_kernelINS_4gemm6kernel13GemmUniversalIN4cute5tupleIJiiiiEEENS1_10collective13CollectiveMmaINS1_37MainloopSm90TmaGmmaWarpSpecializedFP8ILi5ENS5_IJNS4_1CILi2EEESB_NSA_ILi1EEEEEENS1_35KernelTmaWarpSpecializedCooperativeEEENS5_IJNSA_ILi128EEENSA_ILi64EEESG_EEENS_12float_e5m2_tENS5_IJlSC_lEEESJ_SK_NS4_8TiledMMAINS4_8MMA_AtomIJNS4_4SM904GMMA30MMA_64x64x32_F32E5M2E5M2_SS_TNILNSO_7ScaleInE1ELSQ_1EEEEEENS4_6LayoutINS5_IJSB_SC_SC_EEENS5_IJSC_NSA_ILi0EEESV_EEEEENS5_IJNS4_10UnderscoreESY_SY_EEEEENS4_23SM90_TMA_LOAD_MULTICASTENS4_14ComposedLayoutINS4_7SwizzleILi3ELi4ELi3EEENS4_18smem_ptr_flag_bitsILi8EEENST_INS5_IJNSA_ILi8EEESG_EEENS5_IJSG_SC_EEEEEEEvNS4_8identityES11_S1B_vS1C_EENS_8epilogue10collective6detail29Sm90TmaWarpSpecializedAdapterINS1F_15DefaultEpilogueISJ_SK_SK_NS1E_6thread17LinearCombinationISJ_Li1EffLNS1J_9ScaleType4KindE0ELNS_15FloatRoundStyleE2ESJ_EENS1_15EpilogueDefaultEEEEEvvEEEEvNT_6ParamsE,"a",@progbits
	.sectionflags	@""
	.align	4
.nv.constant0._ZN7cutlass13device_kernelINS_4gemm6kernel13GemmUniversalIN4cute5tupleIJiiiiEEENS1_10collective13CollectiveMmaINS1_37MainloopSm90TmaGmmaWarpSpecializedFP8ILi5ENS5_IJNS4_1CILi2EEESB_NSA_ILi1EEEEEENS1_35KernelTmaWarpSpecializedCooperativeEEENS5_IJNSA_ILi128EEENSA_ILi64EEESG_EEENS_12float_e5m2_tENS5_IJlSC_lEEESJ_SK_NS4_8TiledMMAINS4_8MMA_AtomIJNS4_4SM904GMMA30MMA_64x64x32_F32E5M2E5M2_SS_TNILNSO_7ScaleInE1ELSQ_1EEEEEENS4_6LayoutINS5_IJSB_SC_SC_EEENS5_IJSC_NSA_ILi0EEESV_EEEEENS5_IJNS4_10UnderscoreESY_SY_EEEEENS4_23SM90_TMA_LOAD_MULTICASTENS4_14ComposedLayoutINS4_7SwizzleILi3ELi4ELi3EEENS4_18smem_ptr_flag_bitsILi8EEENST_INS5_IJNSA_ILi8EEESG_EEENS5_IJSG_SC_EEEEEEEvNS4_8identityES11_S1B_vS1C_EENS_8epilogue10collective6detail29Sm90TmaWarpSpecializedAdapterINS1F_15DefaultEpilogueISJ_SK_SK_NS1E_6thread17LinearCombinationISJ_Li1EffLNS1J_9ScaleType4KindE0ELNS_15FloatRoundStyleE2ESJ_EENS1_15EpilogueDefaultEEEEEvvEEEEvNT_6ParamsE:
	.zero		1664


//--------------------- SYMBOLS --------------------------

	.type		.nv.reservedSmem.offset0,@object
	.size		.nv.reservedSmem.offset0,0x4
